//
// Generated by NVIDIA NVVM Compiler
//
// Compiler Build ID: CL-36424714
// Cuda compilation tools, release 13.0, V13.0.88
// Based on NVVM 20.0.0
//

.version 9.0
.target sm_100
.address_size 64

	// .globl	_Z10updateSetsPfS_S_PiS0_iii

.visible .entry _Z10updateSetsPfS_S_PiS0_iii(
	.param .u64 .ptr .align 1 _Z10updateSetsPfS_S_PiS0_iii_param_0,
	.param .u64 .ptr .align 1 _Z10updateSetsPfS_S_PiS0_iii_param_1,
	.param .u64 .ptr .align 1 _Z10updateSetsPfS_S_PiS0_iii_param_2,
	.param .u64 .ptr .align 1 _Z10updateSetsPfS_S_PiS0_iii_param_3,
	.param .u64 .ptr .align 1 _Z10updateSetsPfS_S_PiS0_iii_param_4,
	.param .u32 _Z10updateSetsPfS_S_PiS0_iii_param_5,
	.param .u32 _Z10updateSetsPfS_S_PiS0_iii_param_6,
	.param .u32 _Z10updateSetsPfS_S_PiS0_iii_param_7
)
{
	.local .align 4 .b8 	__local_depot0[20];
	.reg .b64 	%SP;
	.reg .b64 	%SPL;
	.reg .pred 	%p<24>;
	.reg .b32 	%r<71>;
	.reg .b32 	%f<88>;
	.reg .b64 	%rd<41>;

	mov.u64 	%SPL, __local_depot0;
	ld.param.u64 	%rd6, [_Z10updateSetsPfS_S_PiS0_iii_param_0];
	ld.param.u64 	%rd7, [_Z10updateSetsPfS_S_PiS0_iii_param_2];
	ld.param.u64 	%rd4, [_Z10updateSetsPfS_S_PiS0_iii_param_3];
	ld.param.u64 	%rd5, [_Z10updateSetsPfS_S_PiS0_iii_param_4];
	ld.param.u32 	%r38, [_Z10updateSetsPfS_S_PiS0_iii_param_5];
	ld.param.u32 	%r39, [_Z10updateSetsPfS_S_PiS0_iii_param_6];
	ld.param.u32 	%r40, [_Z10updateSetsPfS_S_PiS0_iii_param_7];
	cvta.to.global.u64 	%rd1, %rd6;
	cvta.to.global.u64 	%rd2, %rd7;
	add.u64 	%rd3, %SPL, 0;
	mov.u32 	%r41, %ctaid.x;
	mov.u32 	%r42, %ntid.x;
	mov.u32 	%r43, %tid.x;
	mad.lo.s32 	%r1, %r41, %r42, %r43;
	setp.ge.s32 	%p1, %r1, %r40;
	@%p1 bra 	$L__BB0_34;
	setp.lt.s32 	%p2, %r39, 1;
	@%p2 bra 	$L__BB0_14;
	and.b32  	%r2, %r39, 15;
	setp.lt.u32 	%p3, %r39, 16;
	mov.b32 	%r57, 0;
	@%p3 bra 	$L__BB0_5;
	and.b32  	%r57, %r39, 2147483632;
	mov.b32 	%r64, 0;
$L__BB0_4:
	.pragma "nounroll";
	add.s32 	%r46, %r64, %r1;
	mul.wide.s32 	%rd9, %r46, 4;
	add.s64 	%rd10, %rd1, %rd9;
	ld.global.f32 	%f1, [%rd10];
	mul.wide.u32 	%rd11, %r64, 4;
	add.s64 	%rd12, %rd3, %rd11;
	st.local.f32 	[%rd12], %f1;
	ld.global.f32 	%f2, [%rd10+4];
	st.local.f32 	[%rd12+4], %f2;
	ld.global.f32 	%f3, [%rd10+8];
	st.local.f32 	[%rd12+8], %f3;
	ld.global.f32 	%f4, [%rd10+12];
	st.local.f32 	[%rd12+12], %f4;
	ld.global.f32 	%f5, [%rd10+16];
	st.local.f32 	[%rd12+16], %f5;
	ld.global.f32 	%f6, [%rd10+20];
	st.local.f32 	[%rd12+20], %f6;
	ld.global.f32 	%f7, [%rd10+24];
	st.local.f32 	[%rd12+24], %f7;
	ld.global.f32 	%f8, [%rd10+28];
	st.local.f32 	[%rd12+28], %f8;
	ld.global.f32 	%f9, [%rd10+32];
	st.local.f32 	[%rd12+32], %f9;
	ld.global.f32 	%f10, [%rd10+36];
	st.local.f32 	[%rd12+36], %f10;
	ld.global.f32 	%f11, [%rd10+40];
	st.local.f32 	[%rd12+40], %f11;
	ld.global.f32 	%f12, [%rd10+44];
	st.local.f32 	[%rd12+44], %f12;
	ld.global.f32 	%f13, [%rd10+48];
	st.local.f32 	[%rd12+48], %f13;
	ld.global.f32 	%f14, [%rd10+52];
	st.local.f32 	[%rd12+52], %f14;
	ld.global.f32 	%f15, [%rd10+56];
	st.local.f32 	[%rd12+56], %f15;
	ld.global.f32 	%f16, [%rd10+60];
	st.local.f32 	[%rd12+60], %f16;
	add.s32 	%r64, %r64, 16;
	setp.eq.s32 	%p4, %r64, %r57;
	@%p4 bra 	$L__BB0_5;
	bra.uni 	$L__BB0_4;
$L__BB0_5:
	setp.eq.s32 	%p5, %r2, 0;
	@%p5 bra 	$L__BB0_14;
	and.b32  	%r5, %r39, 7;
	setp.lt.u32 	%p6, %r2, 8;
	@%p6 bra 	$L__BB0_8;
	add.s32 	%r47, %r57, %r1;
	mul.wide.s32 	%rd13, %r47, 4;
	add.s64 	%rd14, %rd1, %rd13;
	ld.global.f32 	%f17, [%rd14];
	mul.wide.u32 	%rd15, %r57, 4;
	add.s64 	%rd16, %rd3, %rd15;
	st.local.f32 	[%rd16], %f17;
	ld.global.f32 	%f18, [%rd14+4];
	st.local.f32 	[%rd16+4], %f18;
	ld.global.f32 	%f19, [%rd14+8];
	st.local.f32 	[%rd16+8], %f19;
	ld.global.f32 	%f20, [%rd14+12];
	st.local.f32 	[%rd16+12], %f20;
	ld.global.f32 	%f21, [%rd14+16];
	st.local.f32 	[%rd16+16], %f21;
	ld.global.f32 	%f22, [%rd14+20];
	st.local.f32 	[%rd16+20], %f22;
	ld.global.f32 	%f23, [%rd14+24];
	st.local.f32 	[%rd16+24], %f23;
	ld.global.f32 	%f24, [%rd14+28];
	st.local.f32 	[%rd16+28], %f24;
	add.s32 	%r57, %r57, 8;
$L__BB0_8:
	setp.eq.s32 	%p7, %r5, 0;
	@%p7 bra 	$L__BB0_14;
	and.b32  	%r8, %r39, 3;
	setp.lt.u32 	%p8, %r5, 4;
	@%p8 bra 	$L__BB0_11;
	add.s32 	%r48, %r57, %r1;
	mul.wide.s32 	%rd17, %r48, 4;
	add.s64 	%rd18, %rd1, %rd17;
	ld.global.f32 	%f25, [%rd18];
	mul.wide.u32 	%rd19, %r57, 4;
	add.s64 	%rd20, %rd3, %rd19;
	st.local.f32 	[%rd20], %f25;
	ld.global.f32 	%f26, [%rd18+4];
	st.local.f32 	[%rd20+4], %f26;
	ld.global.f32 	%f27, [%rd18+8];
	st.local.f32 	[%rd20+8], %f27;
	ld.global.f32 	%f28, [%rd18+12];
	st.local.f32 	[%rd20+12], %f28;
	add.s32 	%r57, %r57, 4;
$L__BB0_11:
	setp.eq.s32 	%p9, %r8, 0;
	@%p9 bra 	$L__BB0_14;
	mov.b32 	%r61, 0;
$L__BB0_13:
	.pragma "nounroll";
	add.s32 	%r50, %r57, %r1;
	mul.wide.s32 	%rd21, %r50, 4;
	add.s64 	%rd22, %rd1, %rd21;
	ld.global.f32 	%f29, [%rd22];
	mul.wide.u32 	%rd23, %r57, 4;
	add.s64 	%rd24, %rd3, %rd23;
	st.local.f32 	[%rd24], %f29;
	add.s32 	%r57, %r57, 1;
	add.s32 	%r61, %r61, 1;
	setp.ne.s32 	%p10, %r61, %r8;
	@%p10 bra 	$L__BB0_13;
$L__BB0_14:
	setp.lt.s32 	%p11, %r38, 1;
	@%p11 bra 	$L__BB0_21;
	and.b32  	%r15, %r39, 2147483632;
	neg.s32 	%r16, %r15;
$L__BB0_16:
	setp.lt.u32 	%p21, %r39, 16;
	@%p21 bra 	$L__BB0_16;
	mov.u32 	%r62, %r16;
$L__BB0_18:
	.pragma "nounroll";
	add.s32 	%r62, %r62, 16;
	setp.ne.s32 	%p22, %r62, 0;
	@%p22 bra 	$L__BB0_18;
	mov.b32 	%r63, 0;
$L__BB0_20:
	add.s32 	%r63, %r63, 16;
	setp.eq.s32 	%p23, %r63, %r15;
	@%p23 bra 	$L__BB0_16;
	bra.uni 	$L__BB0_20;
$L__BB0_21:
	setp.lt.s32 	%p12, %r39, 1;
	cvta.to.global.u64 	%rd25, %rd5;
	mul.wide.s32 	%rd26, %r1, 4;
	add.s64 	%rd27, %rd25, %rd26;
	mov.b32 	%r51, 0;
	st.global.u32 	[%rd27], %r51;
	cvta.to.global.u64 	%rd28, %rd4;
	atom.global.add.u32 	%r52, [%rd28], 1;
	@%p12 bra 	$L__BB0_34;
	and.b32  	%r23, %r39, 15;
	setp.lt.u32 	%p13, %r39, 16;
	mov.b32 	%r67, 0;
	@%p13 bra 	$L__BB0_25;
	and.b32  	%r67, %r39, 2147483632;
	mov.b32 	%r65, 0;
$L__BB0_24:
	.pragma "nounroll";
	mul.wide.u32 	%rd29, %r65, 4;
	add.s64 	%rd30, %rd2, %rd29;
	add.s64 	%rd31, %rd3, %rd29;
	ld.local.f32 	%f30, [%rd31];
	atom.global.add.f32 	%f31, [%rd30], %f30;
	ld.local.f32 	%f32, [%rd31+4];
	atom.global.add.f32 	%f33, [%rd30+4], %f32;
	ld.local.f32 	%f34, [%rd31+8];
	atom.global.add.f32 	%f35, [%rd30+8], %f34;
	ld.local.f32 	%f36, [%rd31+12];
	atom.global.add.f32 	%f37, [%rd30+12], %f36;
	ld.local.f32 	%f38, [%rd31+16];
	atom.global.add.f32 	%f39, [%rd30+16], %f38;
	ld.local.f32 	%f40, [%rd31+20];
	atom.global.add.f32 	%f41, [%rd30+20], %f40;
	ld.local.f32 	%f42, [%rd31+24];
	atom.global.add.f32 	%f43, [%rd30+24], %f42;
	ld.local.f32 	%f44, [%rd31+28];
	atom.global.add.f32 	%f45, [%rd30+28], %f44;
	ld.local.f32 	%f46, [%rd31+32];
	atom.global.add.f32 	%f47, [%rd30+32], %f46;
	ld.local.f32 	%f48, [%rd31+36];
	atom.global.add.f32 	%f49, [%rd30+36], %f48;
	ld.local.f32 	%f50, [%rd31+40];
	atom.global.add.f32 	%f51, [%rd30+40], %f50;
	ld.local.f32 	%f52, [%rd31+44];
	atom.global.add.f32 	%f53, [%rd30+44], %f52;
	ld.local.f32 	%f54, [%rd31+48];
	atom.global.add.f32 	%f55, [%rd30+48], %f54;
	ld.local.f32 	%f56, [%rd31+52];
	atom.global.add.f32 	%f57, [%rd30+52], %f56;
	ld.local.f32 	%f58, [%rd31+56];
	atom.global.add.f32 	%f59, [%rd30+56], %f58;
	ld.local.f32 	%f60, [%rd31+60];
	atom.global.add.f32 	%f61, [%rd30+60], %f60;
	add.s32 	%r65, %r65, 16;
	setp.ne.s32 	%p14, %r65, %r67;
	@%p14 bra 	$L__BB0_24;
$L__BB0_25:
	setp.eq.s32 	%p15, %r23, 0;
	@%p15 bra 	$L__BB0_34;
	and.b32  	%r28, %r39, 7;
	setp.lt.u32 	%p16, %r23, 8;
	@%p16 bra 	$L__BB0_28;
	mul.wide.u32 	%rd32, %r67, 4;
	add.s64 	%rd33, %rd2, %rd32;
	add.s64 	%rd34, %rd3, %rd32;
	ld.local.f32 	%f62, [%rd34];
	atom.global.add.f32 	%f63, [%rd33], %f62;
	ld.local.f32 	%f64, [%rd34+4];
	atom.global.add.f32 	%f65, [%rd33+4], %f64;
	ld.local.f32 	%f66, [%rd34+8];
	atom.global.add.f32 	%f67, [%rd33+8], %f66;
	ld.local.f32 	%f68, [%rd34+12];
	atom.global.add.f32 	%f69, [%rd33+12], %f68;
	ld.local.f32 	%f70, [%rd34+16];
	atom.global.add.f32 	%f71, [%rd33+16], %f70;
	ld.local.f32 	%f72, [%rd34+20];
	atom.global.add.f32 	%f73, [%rd33+20], %f72;
	ld.local.f32 	%f74, [%rd34+24];
	atom.global.add.f32 	%f75, [%rd33+24], %f74;
	ld.local.f32 	%f76, [%rd34+28];
	atom.global.add.f32 	%f77, [%rd33+28], %f76;
	add.s32 	%r67, %r67, 8;
$L__BB0_28:
	setp.eq.s32 	%p17, %r28, 0;
	@%p17 bra 	$L__BB0_34;
	and.b32  	%r31, %r39, 3;
	setp.lt.u32 	%p18, %r28, 4;
	@%p18 bra 	$L__BB0_31;
	mul.wide.u32 	%rd35, %r67, 4;
	add.s64 	%rd36, %rd2, %rd35;
	add.s64 	%rd37, %rd3, %rd35;
	ld.local.f32 	%f78, [%rd37];
	atom.global.add.f32 	%f79, [%rd36], %f78;
	ld.local.f32 	%f80, [%rd37+4];
	atom.global.add.f32 	%f81, [%rd36+4], %f80;
	ld.local.f32 	%f82, [%rd37+8];
	atom.global.add.f32 	%f83, [%rd36+8], %f82;
	ld.local.f32 	%f84, [%rd37+12];
	atom.global.add.f32 	%f85, [%rd36+12], %f84;
	add.s32 	%r67, %r67, 4;
$L__BB0_31:
	setp.eq.s32 	%p19, %r31, 0;
	@%p19 bra 	$L__BB0_34;
	mov.b32 	%r70, 0;
$L__BB0_33:
	.pragma "nounroll";
	mul.wide.u32 	%rd38, %r67, 4;
	add.s64 	%rd39, %rd2, %rd38;
	add.s64 	%rd40, %rd3, %rd38;
	ld.local.f32 	%f86, [%rd40];
	atom.global.add.f32 	%f87, [%rd39], %f86;
	add.s32 	%r67, %r67, 1;
	add.s32 	%r70, %r70, 1;
	setp.ne.s32 	%p20, %r70, %r31;
	@%p20 bra 	$L__BB0_33;
$L__BB0_34:
	ret;

}
	// .globl	_Z9computeMuPfS_Pii
.visible .entry _Z9computeMuPfS_Pii(
	.param .u64 .ptr .align 1 _Z9computeMuPfS_Pii_param_0,
	.param .u64 .ptr .align 1 _Z9computeMuPfS_Pii_param_1,
	.param .u64 .ptr .align 1 _Z9computeMuPfS_Pii_param_2,
	.param .u32 _Z9computeMuPfS_Pii_param_3
)
{
	.reg .pred 	%p<11>;
	.reg .b32 	%r<29>;
	.reg .b32 	%f<61>;
	.reg .b64 	%rd<46>;

	ld.param.u64 	%rd15, [_Z9computeMuPfS_Pii_param_0];
	ld.param.u64 	%rd16, [_Z9computeMuPfS_Pii_param_1];
	ld.param.u64 	%rd17, [_Z9computeMuPfS_Pii_param_2];
	ld.param.u32 	%r17, [_Z9computeMuPfS_Pii_param_3];
	cvta.to.global.u64 	%rd1, %rd15;
	cvta.to.global.u64 	%rd2, %rd16;
	cvta.to.global.u64 	%rd18, %rd17;
	mov.u32 	%r18, %tid.x;
	mul.lo.s32 	%r1, %r17, %r18;
	mul.wide.u32 	%rd19, %r18, 4;
	add.s64 	%rd20, %rd18, %rd19;
	ld.global.u32 	%r19, [%rd20];
	setp.eq.s32 	%p1, %r19, 0;
	cvt.rn.f32.s32 	%f2, %r19;
	selp.f32 	%f1, 0f3F800000, %f2, %p1;
	setp.lt.s32 	%p2, %r17, 1;
	@%p2 bra 	$L__BB1_13;
	and.b32  	%r2, %r17, 15;
	setp.lt.u32 	%p3, %r17, 16;
	mov.b32 	%r26, 0;
	@%p3 bra 	$L__BB1_4;
	and.b32  	%r26, %r17, 2147483632;
	neg.s32 	%r24, %r26;
	mul.wide.u32 	%rd21, %r1, 4;
	add.s64 	%rd22, %rd21, 32;
	add.s64 	%rd43, %rd1, %rd22;
	add.s64 	%rd42, %rd2, %rd22;
$L__BB1_3:
	.pragma "nounroll";
	ld.global.f32 	%f3, [%rd42+-32];
	div.rn.f32 	%f4, %f3, %f1;
	st.global.f32 	[%rd43+-32], %f4;
	ld.global.f32 	%f5, [%rd42+-28];
	div.rn.f32 	%f6, %f5, %f1;
	st.global.f32 	[%rd43+-28], %f6;
	ld.global.f32 	%f7, [%rd42+-24];
	div.rn.f32 	%f8, %f7, %f1;
	st.global.f32 	[%rd43+-24], %f8;
	ld.global.f32 	%f9, [%rd42+-20];
	div.rn.f32 	%f10, %f9, %f1;
	st.global.f32 	[%rd43+-20], %f10;
	ld.global.f32 	%f11, [%rd42+-16];
	div.rn.f32 	%f12, %f11, %f1;
	st.global.f32 	[%rd43+-16], %f12;
	ld.global.f32 	%f13, [%rd42+-12];
	div.rn.f32 	%f14, %f13, %f1;
	st.global.f32 	[%rd43+-12], %f14;
	ld.global.f32 	%f15, [%rd42+-8];
	div.rn.f32 	%f16, %f15, %f1;
	st.global.f32 	[%rd43+-8], %f16;
	ld.global.f32 	%f17, [%rd42+-4];
	div.rn.f32 	%f18, %f17, %f1;
	st.global.f32 	[%rd43+-4], %f18;
	ld.global.f32 	%f19, [%rd42];
	div.rn.f32 	%f20, %f19, %f1;
	st.global.f32 	[%rd43], %f20;
	ld.global.f32 	%f21, [%rd42+4];
	div.rn.f32 	%f22, %f21, %f1;
	st.global.f32 	[%rd43+4], %f22;
	ld.global.f32 	%f23, [%rd42+8];
	div.rn.f32 	%f24, %f23, %f1;
	st.global.f32 	[%rd43+8], %f24;
	ld.global.f32 	%f25, [%rd42+12];
	div.rn.f32 	%f26, %f25, %f1;
	st.global.f32 	[%rd43+12], %f26;
	ld.global.f32 	%f27, [%rd42+16];
	div.rn.f32 	%f28, %f27, %f1;
	st.global.f32 	[%rd43+16], %f28;
	ld.global.f32 	%f29, [%rd42+20];
	div.rn.f32 	%f30, %f29, %f1;
	st.global.f32 	[%rd43+20], %f30;
	ld.global.f32 	%f31, [%rd42+24];
	div.rn.f32 	%f32, %f31, %f1;
	st.global.f32 	[%rd43+24], %f32;
	ld.global.f32 	%f33, [%rd42+28];
	div.rn.f32 	%f34, %f33, %f1;
	st.global.f32 	[%rd43+28], %f34;
	add.s32 	%r24, %r24, 16;
	add.s64 	%rd43, %rd43, 64;
	add.s64 	%rd42, %rd42, 64;
	setp.ne.s32 	%p4, %r24, 0;
	@%p4 bra 	$L__BB1_3;
$L__BB1_4:
	setp.eq.s32 	%p5, %r2, 0;
	@%p5 bra 	$L__BB1_13;
	and.b32  	%r8, %r17, 7;
	setp.lt.u32 	%p6, %r2, 8;
	@%p6 bra 	$L__BB1_7;
	add.s32 	%r21, %r26, %r1;
	mul.wide.u32 	%rd23, %r21, 4;
	add.s64 	%rd24, %rd2, %rd23;
	ld.global.f32 	%f35, [%rd24];
	div.rn.f32 	%f36, %f35, %f1;
	add.s64 	%rd25, %rd1, %rd23;
	st.global.f32 	[%rd25], %f36;
	cvt.u64.u32 	%rd26, %r1;
	cvt.u64.u32 	%rd27, %r26;
	add.s64 	%rd28, %rd27, %rd26;
	shl.b64 	%rd29, %rd28, 2;
	add.s64 	%rd30, %rd2, %rd29;
	ld.global.f32 	%f37, [%rd30+4];
	div.rn.f32 	%f38, %f37, %f1;
	add.s64 	%rd31, %rd1, %rd29;
	st.global.f32 	[%rd31+4], %f38;
	ld.global.f32 	%f39, [%rd30+8];
	div.rn.f32 	%f40, %f39, %f1;
	st.global.f32 	[%rd31+8], %f40;
	ld.global.f32 	%f41, [%rd30+12];
	div.rn.f32 	%f42, %f41, %f1;
	st.global.f32 	[%rd31+12], %f42;
	ld.global.f32 	%f43, [%rd30+16];
	div.rn.f32 	%f44, %f43, %f1;
	st.global.f32 	[%rd31+16], %f44;
	ld.global.f32 	%f45, [%rd30+20];
	div.rn.f32 	%f46, %f45, %f1;
	st.global.f32 	[%rd31+20], %f46;
	ld.global.f32 	%f47, [%rd30+24];
	div.rn.f32 	%f48, %f47, %f1;
	st.global.f32 	[%rd31+24], %f48;
	ld.global.f32 	%f49, [%rd30+28];
	div.rn.f32 	%f50, %f49, %f1;
	st.global.f32 	[%rd31+28], %f50;
	add.s32 	%r26, %r26, 8;
$L__BB1_7:
	setp.eq.s32 	%p7, %r8, 0;
	@%p7 bra 	$L__BB1_13;
	and.b32  	%r11, %r17, 3;
	setp.lt.u32 	%p8, %r8, 4;
	@%p8 bra 	$L__BB1_10;
	add.s32 	%r22, %r26, %r1;
	mul.wide.u32 	%rd32, %r22, 4;
	add.s64 	%rd33, %rd2, %rd32;
	ld.global.f32 	%f51, [%rd33];
	div.rn.f32 	%f52, %f51, %f1;
	add.s64 	%rd34, %rd1, %rd32;
	st.global.f32 	[%rd34], %f52;
	cvt.u64.u32 	%rd35, %r1;
	cvt.u64.u32 	%rd36, %r26;
	add.s64 	%rd37, %rd36, %rd35;
	shl.b64 	%rd38, %rd37, 2;
	add.s64 	%rd39, %rd2, %rd38;
	ld.global.f32 	%f53, [%rd39+4];
	div.rn.f32 	%f54, %f53, %f1;
	add.s64 	%rd40, %rd1, %rd38;
	st.global.f32 	[%rd40+4], %f54;
	ld.global.f32 	%f55, [%rd39+8];
	div.rn.f32 	%f56, %f55, %f1;
	st.global.f32 	[%rd40+8], %f56;
	ld.global.f32 	%f57, [%rd39+12];
	div.rn.f32 	%f58, %f57, %f1;
	st.global.f32 	[%rd40+12], %f58;
	add.s32 	%r26, %r26, 4;
$L__BB1_10:
	setp.eq.s32 	%p9, %r11, 0;
	@%p9 bra 	$L__BB1_13;
	add.s32 	%r23, %r26, %r1;
	mul.wide.u32 	%rd41, %r23, 4;
	add.s64 	%rd45, %rd1, %rd41;
	add.s64 	%rd44, %rd2, %rd41;
	neg.s32 	%r28, %r11;
$L__BB1_12:
	.pragma "nounroll";
	ld.global.f32 	%f59, [%rd44];
	div.rn.f32 	%f60, %f59, %f1;
	st.global.f32 	[%rd45], %f60;
	add.s64 	%rd45, %rd45, 4;
	add.s64 	%rd44, %rd44, 4;
	add.s32 	%r28, %r28, 1;
	setp.ne.s32 	%p10, %r28, 0;
	@%p10 bra 	$L__BB1_12;
$L__BB1_13:
	ret;

}
	// .globl	_Z8copySetsPiS_i
.visible .entry _Z8copySetsPiS_i(
	.param .u64 .ptr .align 1 _Z8copySetsPiS_i_param_0,
	.param .u64 .ptr .align 1 _Z8copySetsPiS_i_param_1,
	.param .u32 _Z8copySetsPiS_i_param_2
)
{
	.reg .pred 	%p<2>;
	.reg .b32 	%r<7>;
	.reg .b64 	%rd<8>;

	ld.param.u64 	%rd1, [_Z8copySetsPiS_i_param_0];
	ld.param.u64 	%rd2, [_Z8copySetsPiS_i_param_1];
	ld.param.u32 	%r2, [_Z8copySetsPiS_i_param_2];
	mov.u32 	%r3, %ctaid.x;
	mov.u32 	%r4, %ntid.x;
	mov.u32 	%r5, %tid.x;
	mad.lo.s32 	%r1, %r3, %r4, %r5;
	setp.ge.s32 	%p1, %r1, %r2;
	@%p1 bra 	$L__BB2_2;
	cvta.to.global.u64 	%rd3, %rd1;
	cvta.to.global.u64 	%rd4, %rd2;
	mul.wide.s32 	%rd5, %r1, 4;
	add.s64 	%rd6, %rd3, %rd5;
	ld.global.u32 	%r6, [%rd6];
	add.s64 	%rd7, %rd4, %rd5;
	st.global.u32 	[%rd7], %r6;
$L__BB2_2:
	ret;

}
	// .globl	_Z16checkConvergencePiS_Pbi
.visible .entry _Z16checkConvergencePiS_Pbi(
	.param .u64 .ptr .align 1 _Z16checkConvergencePiS_Pbi_param_0,
	.param .u64 .ptr .align 1 _Z16checkConvergencePiS_Pbi_param_1,
	.param .u64 .ptr .align 1 _Z16checkConvergencePiS_Pbi_param_2,
	.param .u32 _Z16checkConvergencePiS_Pbi_param_3
)
{
	.reg .pred 	%p<3>;
	.reg .b16 	%rs<2>;
	.reg .b32 	%r<8>;
	.reg .b64 	%rd<12>;

	ld.param.u64 	%rd1, [_Z16checkConvergencePiS_Pbi_param_0];
	ld.param.u64 	%rd2, [_Z16checkConvergencePiS_Pbi_param_1];
	ld.param.u64 	%rd3, [_Z16checkConvergencePiS_Pbi_param_2];
	ld.param.u32 	%r2, [_Z16checkConvergencePiS_Pbi_param_3];
	mov.u32 	%r3, %ctaid.x;
	mov.u32 	%r4, %ntid.x;
	mov.u32 	%r5, %tid.x;
	mad.lo.s32 	%r1, %r3, %r4, %r5;
	setp.ge.s32 	%p1, %r1, %r2;
	@%p1 bra 	$L__BB3_2;
	cvta.to.global.u64 	%rd4, %rd1;
	cvta.to.global.u64 	%rd5, %rd2;
	cvta.to.global.u64 	%rd6, %rd3;
	cvt.s64.s32 	%rd7, %r1;
	mul.wide.s32 	%rd8, %r1, 4;
	add.s64 	%rd9, %rd4, %rd8;
	ld.global.u32 	%r6, [%rd9];
	add.s64 	%rd10, %rd5, %rd8;
	ld.global.u32 	%r7, [%rd10];
	setp.eq.s32 	%p2, %r6, %r7;
	selp.u16 	%rs1, 1, 0, %p2;
	add.s64 	%rd11, %rd6, %rd7;
	st.global.u8 	[%rd11], %rs1;
$L__BB3_2:
	ret;

}


// ===== COMPILED SASS (sm_100) =====

	.target	sm_100

	.elftype	@"ET_EXEC"


//--------------------- .note.nv.tkinfo           --------------------------
	.section	.note.nv.tkinfo,"",@"SHT_NOTE"
	.sectionflags	@"SHF_NOTE_NV_TKINFO"
	.tkinfo
        /*0018*/ 	.word	0x00000002
        /*0030*/ 	.string	""
        /*0030*/ 	.string	"ptxas"
        /*0030*/ 	.string	"Cuda compilation tools, release 13.0, V13.0.88"
        /*0030*/ 	.string	"Build cuda_13.0.r13.0/compiler.36424714_0"
        /*0030*/ 	.string	"-arch sm_100 -m 64 "



//--------------------- .note.nv.cuinfo           --------------------------
	.section	.note.nv.cuinfo,"",@"SHT_NOTE"
	.sectionflags	@"SHF_NOTE_NV_CUINFO"
        /*0018*/ 	.short	0x0002
        /*001a*/ 	.short	0x0064
        /*001c*/ 	.short	0x0082
	.zero		2


//--------------------- .nv.info                  --------------------------
	.section	.nv.info,"",@"SHT_CUDA_INFO"
	.align	4


	//----- nvinfo : EIATTR_REGCOUNT
	.align		4
        /*0000*/ 	.byte	0x04, 0x2f
        /*0002*/ 	.short	(.L_1 - .L_0)
	.align		4
.L_0:
        /*0004*/ 	.word	index@(_Z10updateSetsPfS_S_PiS0_iii)
        /*0008*/ 	.word	0x0000001c


	//----- nvinfo : EIATTR_FRAME_SIZE
	.align		4
.L_1:
        /*000c*/ 	.byte	0x04, 0x11
        /*000e*/ 	.short	(.L_3 - .L_2)
	.align		4
.L_2:
        /*0010*/ 	.word	index@(_Z10updateSetsPfS_S_PiS0_iii)
        /*0014*/ 	.word	0x00000018


	//----- nvinfo : EIATTR_REGCOUNT
	.align		4
.L_3:
        /*0018*/ 	.byte	0x04, 0x2f
        /*001a*/ 	.short	(.L_5 - .L_4)
	.align		4
.L_4:
        /*001c*/ 	.word	index@(_Z9computeMuPfS_Pii)
        /*0020*/ 	.word	0x00000016


	//----- nvinfo : EIATTR_FRAME_SIZE
	.align		4
.L_5:
        /*0024*/ 	.byte	0x04, 0x11
        /*0026*/ 	.short	(.L_7 - .L_6)
	.align		4
.L_6:
        /*0028*/ 	.word	index@($__internal_0_$__cuda_sm3x_div_rn_noftz_f32_slowpath)
        /*002c*/ 	.word	0x00000000


	//----- nvinfo : EIATTR_FRAME_SIZE
	.align		4
.L_7:
        /*0030*/ 	.byte	0x04, 0x11
        /*0032*/ 	.short	(.L_9 - .L_8)
	.align		4
.L_8:
        /*0034*/ 	.word	index@(_Z9computeMuPfS_Pii)
        /*0038*/ 	.word	0x00000000


	//----- nvinfo : EIATTR_REGCOUNT
	.align		4
.L_9:
        /*003c*/ 	.byte	0x04, 0x2f
        /*003e*/ 	.short	(.L_11 - .L_10)
	.align		4
.L_10:
        /*0040*/ 	.word	index@(_Z8copySetsPiS_i)
        /*0044*/ 	.word	0x0000000a


	//----- nvinfo : EIATTR_FRAME_SIZE
	.align		4
.L_11:
        /*0048*/ 	.byte	0x04, 0x11
        /*004a*/ 	.short	(.L_13 - .L_12)
	.align		4
.L_12:
        /*004c*/ 	.word	index@(_Z8copySetsPiS_i)
        /*0050*/ 	.word	0x00000000


	//----- nvinfo : EIATTR_REGCOUNT
	.align		4
.L_13:
        /*0054*/ 	.byte	0x04, 0x2f
        /*0056*/ 	.short	(.L_15 - .L_14)
	.align		4
.L_14:
        /*0058*/ 	.word	index@(_Z16checkConvergencePiS_Pbi)
        /*005c*/ 	.word	0x0000000c


	//----- nvinfo : EIATTR_FRAME_SIZE
	.align		4
.L_15:
        /*0060*/ 	.byte	0x04, 0x11
        /*0062*/ 	.short	(.L_17 - .L_16)
	.align		4
.L_16:
        /*0064*/ 	.word	index@(_Z16checkConvergencePiS_Pbi)
        /*0068*/ 	.word	0x00000000


	//----- nvinfo : EIATTR_MIN_STACK_SIZE
	.align		4
.L_17:
        /*006c*/ 	.byte	0x04, 0x12
        /*006e*/ 	.short	(.L_19 - .L_18)
	.align		4
.L_18:
        /*0070*/ 	.word	index@(_Z16checkConvergencePiS_Pbi)
        /*0074*/ 	.word	0x00000000


	//----- nvinfo : EIATTR_MIN_STACK_SIZE
	.align		4
.L_19:
        /*0078*/ 	.byte	0x04, 0x12
        /*007a*/ 	.short	(.L_21 - .L_20)
	.align		4
.L_20:
        /*007c*/ 	.word	index@(_Z8copySetsPiS_i)
        /*0080*/ 	.word	0x00000000


	//----- nvinfo : EIATTR_MIN_STACK_SIZE
	.align		4
.L_21:
        /*0084*/ 	.byte	0x04, 0x12
        /*0086*/ 	.short	(.L_23 - .L_22)
	.align		4
.L_22:
        /*0088*/ 	.word	index@(_Z9computeMuPfS_Pii)
        /*008c*/ 	.word	0x00000000


	//----- nvinfo : EIATTR_MIN_STACK_SIZE
	.align		4
.L_23:
        /*0090*/ 	.byte	0x04, 0x12
        /*0092*/ 	.short	(.L_25 - .L_24)
	.align		4
.L_24:
        /*0094*/ 	.word	index@(_Z10updateSetsPfS_S_PiS0_iii)
        /*0098*/ 	.word	0x00000018
.L_25:


//--------------------- .nv.compat                --------------------------
	.section	.nv.compat,"",@"SHT_CUDA_COMPAT_INFO"
	.align	4
        /*0000*/ 	.byte	0x02, 0x09, 0x00, 0x00, 0x02, 0x02, 0x01, 0x00, 0x02, 0x05, 0x05, 0x00, 0x03, 0x07, 0x01, 0x01
        /*0010*/ 	.byte	0x02, 0x03, 0x00, 0x00, 0x02, 0x06, 0x01, 0x00, 0x04, 0x0b, 0x08, 0x00, 0x01, 0x00, 0x00, 0x00
        /*0020*/ 	.byte	0x00, 0x00, 0x00, 0x00


//--------------------- .nv.info._Z16checkConvergencePiS_Pbi --------------------------
	.section	.nv.info._Z16checkConvergencePiS_Pbi,"",@"SHT_CUDA_INFO"
	.sectionflags	@""
	.align	4


	//----- nvinfo : EIATTR_CUDA_API_VERSION
	.align		4
        /*0000*/ 	.byte	0x04, 0x37
        /*0002*/ 	.short	(.L_27 - .L_26)
.L_26:
        /*0004*/ 	.word	0x00000082


	//----- nvinfo : EIATTR_KPARAM_INFO
	.align		4
.L_27:
        /*0008*/ 	.byte	0x04, 0x17
        /*000a*/ 	.short	(.L_29 - .L_28)
.L_28:
        /*000c*/ 	.word	0x00000000
        /*0010*/ 	.short	0x0003
        /*0012*/ 	.short	0x0018
        /*0014*/ 	.byte	0x00, 0xf0, 0x11, 0x00


	//----- nvinfo : EIATTR_KPARAM_INFO
	.align		4
.L_29:
        /*0018*/ 	.byte	0x04, 0x17
        /*001a*/ 	.short	(.L_31 - .L_30)
.L_30:
        /*001c*/ 	.word	0x00000000
        /*0020*/ 	.short	0x0002
        /*0022*/ 	.short	0x0010
        /*0024*/ 	.byte	0x00, 0xf5, 0x21, 0x00


	//----- nvinfo : EIATTR_KPARAM_INFO
	.align		4
.L_31:
        /*0028*/ 	.byte	0x04, 0x17
        /*002a*/ 	.short	(.L_33 - .L_32)
.L_32:
        /*002c*/ 	.word	0x00000000
        /*0030*/ 	.short	0x0001
        /*0032*/ 	.short	0x0008
        /*0034*/ 	.byte	0x00, 0xf5, 0x21, 0x00


	//----- nvinfo : EIATTR_KPARAM_INFO
	.align		4
.L_33:
        /*0038*/ 	.byte	0x04, 0x17
        /*003a*/ 	.short	(.L_35 - .L_34)
.L_34:
        /*003c*/ 	.word	0x00000000
        /*0040*/ 	.short	0x0000
        /*0042*/ 	.short	0x0000
        /*0044*/ 	.byte	0x00, 0xf5, 0x21, 0x00


	//----- nvinfo : EIATTR_SPARSE_MMA_MASK
	.align		4
.L_35:
        /*0048*/ 	.byte	0x03, 0x50
        /*004a*/ 	.short	0x0000


	//----- nvinfo : EIATTR_MAXREG_COUNT
	.align		4
        /*004c*/ 	.byte	0x03, 0x1b
        /*004e*/ 	.short	0x00ff


	//----- nvinfo : EIATTR_MERCURY_ISA_VERSION
	.align		4
        /*0050*/ 	.byte	0x03, 0x5f
        /*0052*/ 	.short	0x0101


	//----- nvinfo : EIATTR_VRC_CTA_INIT_COUNT
	.align		4
        /*0054*/ 	.byte	0x02, 0x4a
	.zero		1
	.zero		1


	//----- nvinfo : EIATTR_EXIT_INSTR_OFFSETS
	.align		4
        /*0058*/ 	.byte	0x04, 0x1c
        /*005a*/ 	.short	(.L_37 - .L_36)


	//   ....[0]....
.L_36:
        /*005c*/ 	.word	0x00000070


	//   ....[1]....
        /*0060*/ 	.word	0x00000150


	//----- nvinfo : EIATTR_CBANK_PARAM_SIZE
	.align		4
.L_37:
        /*0064*/ 	.byte	0x03, 0x19
        /*0066*/ 	.short	0x001c


	//----- nvinfo : EIATTR_PARAM_CBANK
	.align		4
        /*0068*/ 	.byte	0x04, 0x0a
        /*006a*/ 	.short	(.L_39 - .L_38)
	.align		4
.L_38:
        /*006c*/ 	.word	index@(.nv.constant0._Z16checkConvergencePiS_Pbi)
        /*0070*/ 	.short	0x0380
        /*0072*/ 	.short	0x001c


	//----- nvinfo : EIATTR_SW_WAR
	.align		4
.L_39:
        /*0074*/ 	.byte	0x04, 0x36
        /*0076*/ 	.short	(.L_41 - .L_40)
.L_40:
        /*0078*/ 	.word	0x00000008
.L_41:


//--------------------- .nv.info._Z8copySetsPiS_i --------------------------
	.section	.nv.info._Z8copySetsPiS_i,"",@"SHT_CUDA_INFO"
	.sectionflags	@""
	.align	4


	//----- nvinfo : EIATTR_CUDA_API_VERSION
	.align		4
        /*0000*/ 	.byte	0x04, 0x37
        /*0002*/ 	.short	(.L_43 - .L_42)
.L_42:
        /*0004*/ 	.word	0x00000082


	//----- nvinfo : EIATTR_KPARAM_INFO
	.align		4
.L_43:
        /*0008*/ 	.byte	0x04, 0x17
        /*000a*/ 	.short	(.L_45 - .L_44)
.L_44:
        /*000c*/ 	.word	0x00000000
        /*0010*/ 	.short	0x0002
        /*0012*/ 	.short	0x0010
        /*0014*/ 	.byte	0x00, 0xf0, 0x11, 0x00


	//----- nvinfo : EIATTR_KPARAM_INFO
	.align		4
.L_45:
        /*0018*/ 	.byte	0x04, 0x17
        /*001a*/ 	.short	(.L_47 - .L_46)
.L_46:
        /*001c*/ 	.word	0x00000000
        /*0020*/ 	.short	0x0001
        /*0022*/ 	.short	0x0008
        /*0024*/ 	.byte	0x00, 0xf5, 0x21, 0x00


	//----- nvinfo : EIATTR_KPARAM_INFO
	.align		4
.L_47:
        /*0028*/ 	.byte	0x04, 0x17
        /*002a*/ 	.short	(.L_49 - .L_48)
.L_48:
        /*002c*/ 	.word	0x00000000
        /*0030*/ 	.short	0x0000
        /*0032*/ 	.short	0x0000
        /*0034*/ 	.byte	0x00, 0xf5, 0x21, 0x00


	//----- nvinfo : EIATTR_SPARSE_MMA_MASK
	.align		4
.L_49:
        /*0038*/ 	.byte	0x03, 0x50
        /*003a*/ 	.short	0x0000


	//----- nvinfo : EIATTR_MAXREG_COUNT
	.align		4
        /*003c*/ 	.byte	0x03, 0x1b
        /*003e*/ 	.short	0x00ff


	//----- nvinfo : EIATTR_MERCURY_ISA_VERSION
	.align		4
        /*0040*/ 	.byte	0x03, 0x5f
        /*0042*/ 	.short	0x0101


	//----- nvinfo : EIATTR_VRC_CTA_INIT_COUNT
	.align		4
        /*0044*/ 	.byte	0x02, 0x4a
	.zero		1
	.zero		1


	//----- nvinfo : EIATTR_EXIT_INSTR_OFFSETS
	.align		4
        /*0048*/ 	.byte	0x04, 0x1c
        /*004a*/ 	.short	(.L_51 - .L_50)


	//   ....[0]....
.L_50:
        /*004c*/ 	.word	0x00000070


	//   ....[1]....
        /*0050*/ 	.word	0x000000f0


	//----- nvinfo : EIATTR_CBANK_PARAM_SIZE
	.align		4
.L_51:
        /*0054*/ 	.byte	0x03, 0x19
        /*0056*/ 	.short	0x0014


	//----- nvinfo : EIATTR_PARAM_CBANK
	.align		4
        /*0058*/ 	.byte	0x04, 0x0a
        /*005a*/ 	.short	(.L_53 - .L_52)
	.align		4
.L_52:
        /*005c*/ 	.word	index@(.nv.constant0._Z8copySetsPiS_i)
        /*0060*/ 	.short	0x0380
        /*0062*/ 	.short	0x0014


	//----- nvinfo : EIATTR_SW_WAR
	.align		4
.L_53:
        /*0064*/ 	.byte	0x04, 0x36
        /*0066*/ 	.short	(.L_55 - .L_54)
.L_54:
        /*0068*/ 	.word	0x00000008
.L_55:


//--------------------- .nv.info._Z9computeMuPfS_Pii --------------------------
	.section	.nv.info._Z9computeMuPfS_Pii,"",@"SHT_CUDA_INFO"
	.sectionflags	@""
	.align	4


	//----- nvinfo : EIATTR_CUDA_API_VERSION
	.align		4
        /*0000*/ 	.byte	0x04, 0x37
        /*0002*/ 	.short	(.L_57 - .L_56)
.L_56:
        /*0004*/ 	.word	0x00000082


	//----- nvinfo : EIATTR_KPARAM_INFO
	.align		4
.L_57:
        /*0008*/ 	.byte	0x04, 0x17
        /*000a*/ 	.short	(.L_59 - .L_58)
.L_58:
        /*000c*/ 	.word	0x00000000
        /*0010*/ 	.short	0x0003
        /*0012*/ 	.short	0x0018
        /*0014*/ 	.byte	0x00, 0xf0, 0x11, 0x00


	//----- nvinfo : EIATTR_KPARAM_INFO
	.align		4
.L_59:
        /*0018*/ 	.byte	0x04, 0x17
        /*001a*/ 	.short	(.L_61 - .L_60)
.L_60:
        /*001c*/ 	.word	0x00000000
        /*0020*/ 	.short	0x0002
        /*0022*/ 	.short	0x0010
        /*0024*/ 	.byte	0x00, 0xf5, 0x21, 0x00


	//----- nvinfo : EIATTR_KPARAM_INFO
	.align		4
.L_61:
        /*0028*/ 	.byte	0x04, 0x17
        /*002a*/ 	.short	(.L_63 - .L_62)
.L_62:
        /*002c*/ 	.word	0x00000000
        /*0030*/ 	.short	0x0001
        /*0032*/ 	.short	0x0008
        /*0034*/ 	.byte	0x00, 0xf5, 0x21, 0x00


	//----- nvinfo : EIATTR_KPARAM_INFO
	.align		4
.L_63:
        /*0038*/ 	.byte	0x04, 0x17
        /*003a*/ 	.short	(.L_65 - .L_64)
.L_64:
        /*003c*/ 	.word	0x00000000
        /*0040*/ 	.short	0x0000
        /*0042*/ 	.short	0x0000
        /*0044*/ 	.byte	0x00, 0xf5, 0x21, 0x00


	//----- nvinfo : EIATTR_SPARSE_MMA_MASK
	.align		4
.L_65:
        /*0048*/ 	.byte	0x03, 0x50
        /*004a*/ 	.short	0x0000


	//----- nvinfo : EIATTR_MAXREG_COUNT
	.align		4
        /*004c*/ 	.byte	0x03, 0x1b
        /*004e*/ 	.short	0x00ff


	//----- nvinfo : EIATTR_MERCURY_ISA_VERSION
	.align		4
        /*0050*/ 	.byte	0x03, 0x5f
        /*0052*/ 	.short	0x0101


	//----- nvinfo : EIATTR_VRC_CTA_INIT_COUNT
	.align		4
        /*0054*/ 	.byte	0x02, 0x4a
	.zero		1
	.zero		1


	//----- nvinfo : EIATTR_EXIT_INSTR_OFFSETS
	.align		4
        /*0058*/ 	.byte	0x04, 0x1c
        /*005a*/ 	.short	(.L_67 - .L_66)


	//   ....[0]....
.L_66:
        /*005c*/ 	.word	0x000000a0


	//   ....[1]....
        /*0060*/ 	.word	0x00001230


	//   ....[2]....
        /*0064*/ 	.word	0x00001b80


	//   ....[3]....
        /*0068*/ 	.word	0x000020d0


	//   ....[4]....
        /*006c*/ 	.word	0x000022c0


	//----- nvinfo : EIATTR_CRS_STACK_SIZE
	.align		4
.L_67:
        /*0070*/ 	.byte	0x04, 0x1e
        /*0072*/ 	.short	(.L_69 - .L_68)
.L_68:
        /*0074*/ 	.word	0x00000000


	//----- nvinfo : EIATTR_CBANK_PARAM_SIZE
	.align		4
.L_69:
        /*0078*/ 	.byte	0x03, 0x19
        /*007a*/ 	.short	0x001c


	//----- nvinfo : EIATTR_PARAM_CBANK
	.align		4
        /*007c*/ 	.byte	0x04, 0x0a
        /*007e*/ 	.short	(.L_71 - .L_70)
	.align		4
.L_70:
        /*0080*/ 	.word	index@(.nv.constant0._Z9computeMuPfS_Pii)
        /*0084*/ 	.short	0x0380
        /*0086*/ 	.short	0x001c


	//----- nvinfo : EIATTR_SW_WAR
	.align		4
.L_71:
        /*0088*/ 	.byte	0x04, 0x36
        /*008a*/ 	.short	(.L_73 - .L_72)
.L_72:
        /*008c*/ 	.word	0x00000008
.L_73:


//--------------------- .nv.info._Z10updateSetsPfS_S_PiS0_iii --------------------------
	.section	.nv.info._Z10updateSetsPfS_S_PiS0_iii,"",@"SHT_CUDA_INFO"
	.sectionflags	@""
	.align	4


	//----- nvinfo : EIATTR_CUDA_API_VERSION
	.align		4
        /*0000*/ 	.byte	0x04, 0x37
        /*0002*/ 	.short	(.L_75 - .L_74)
.L_74:
        /*0004*/ 	.word	0x00000082


	//----- nvinfo : EIATTR_KPARAM_INFO
	.align		4
.L_75:
        /*0008*/ 	.byte	0x04, 0x17
        /*000a*/ 	.short	(.L_77 - .L_76)
.L_76:
        /*000c*/ 	.word	0x00000000
        /*0010*/ 	.short	0x0007
        /*0012*/ 	.short	0x0030
        /*0014*/ 	.byte	0x00, 0xf0, 0x11, 0x00


	//----- nvinfo : EIATTR_KPARAM_INFO
	.align		4
.L_77:
        /*0018*/ 	.byte	0x04, 0x17
        /*001a*/ 	.short	(.L_79 - .L_78)
.L_78:
        /*001c*/ 	.word	0x00000000
        /*0020*/ 	.short	0x0006
        /*0022*/ 	.short	0x002c
        /*0024*/ 	.byte	0x00, 0xf0, 0x11, 0x00


	//----- nvinfo : EIATTR_KPARAM_INFO
	.align		4
.L_79:
        /*0028*/ 	.byte	0x04, 0x17
        /*002a*/ 	.short	(.L_81 - .L_80)
.L_80:
        /*002c*/ 	.word	0x00000000
        /*0030*/ 	.short	0x0005
        /*0032*/ 	.short	0x0028
        /*0034*/ 	.byte	0x00, 0xf0, 0x11, 0x00


	//----- nvinfo : EIATTR_KPARAM_INFO
	.align		4
.L_81:
        /*0038*/ 	.byte	0x04, 0x17
        /*003a*/ 	.short	(.L_83 - .L_82)
.L_82:
        /*003c*/ 	.word	0x00000000
        /*0040*/ 	.short	0x0004
        /*0042*/ 	.short	0x0020
        /*0044*/ 	.byte	0x00, 0xf5, 0x21, 0x00


	//----- nvinfo : EIATTR_KPARAM_INFO
	.align		4
.L_83:
        /*0048*/ 	.byte	0x04, 0x17
        /*004a*/ 	.short	(.L_85 - .L_84)
.L_84:
        /*004c*/ 	.word	0x00000000
        /*0050*/ 	.short	0x0003
        /*0052*/ 	.short	0x0018
        /*0054*/ 	.byte	0x00, 0xf5, 0x21, 0x00


	//----- nvinfo : EIATTR_KPARAM_INFO
	.align		4
.L_85:
        /*0058*/ 	.byte	0x04, 0x17
        /*005a*/ 	.short	(.L_87 - .L_86)
.L_86:
        /*005c*/ 	.word	0x00000000
        /*0060*/ 	.short	0x0002
        /*0062*/ 	.short	0x0010
        /*0064*/ 	.byte	0x00, 0xf5, 0x21, 0x00


	//----- nvinfo : EIATTR_KPARAM_INFO
	.align		4
.L_87:
        /*0068*/ 	.byte	0x04, 0x17
        /*006a*/ 	.short	(.L_89 - .L_88)
.L_88:
        /*006c*/ 	.word	0x00000000
        /*0070*/ 	.short	0x0001
        /*0072*/ 	.short	0x0008
        /*0074*/ 	.byte	0x00, 0xf5, 0x21, 0x00


	//----- nvinfo : EIATTR_KPARAM_INFO
	.align		4
.L_89:
        /*0078*/ 	.byte	0x04, 0x17
        /*007a*/ 	.short	(.L_91 - .L_90)
.L_90:
        /*007c*/ 	.word	0x00000000
        /*0080*/ 	.short	0x0000
        /*0082*/ 	.short	0x0000
        /*0084*/ 	.byte	0x00, 0xf5, 0x21, 0x00


	//----- nvinfo : EIATTR_SPARSE_MMA_MASK
	.align		4
.L_91:
        /*0088*/ 	.byte	0x03, 0x50
        /*008a*/ 	.short	0x0000


	//----- nvinfo : EIATTR_MAXREG_COUNT
	.align		4
        /*008c*/ 	.byte	0x03, 0x1b
        /*008e*/ 	.short	0x00ff


	//----- nvinfo : EIATTR_MERCURY_ISA_VERSION
	.align		4
        /*0090*/ 	.byte	0x03, 0x5f
        /*0092*/ 	.short	0x0101


	//----- nvinfo : EIATTR_INT_WARP_WIDE_INSTR_OFFSETS
	.align		4
        /*0094*/ 	.byte	0x04, 0x31
        /*0096*/ 	.short	(.L_93 - .L_92)


	//   ....[0]....
.L_92:
        /*0098*/ 	.word	0x00000720


	//----- nvinfo : EIATTR_VRC_CTA_INIT_COUNT
	.align		4
.L_93:
        /*009c*/ 	.byte	0x02, 0x4a
	.zero		1
	.zero		1


	//----- nvinfo : EIATTR_EXIT_INSTR_OFFSETS
	.align		4
        /*00a0*/ 	.byte	0x04, 0x1c
        /*00a2*/ 	.short	(.L_95 - .L_94)


	//   ....[0]....
.L_94:
        /*00a4*/ 	.word	0x00000080


	//   ....[1]....
        /*00a8*/ 	.word	0x00000790


	//   ....[2]....
        /*00ac*/ 	.word	0x000009f0


	//   ....[3]....
        /*00b0*/ 	.word	0x00000b80


	//   ....[4]....
        /*00b4*/ 	.word	0x00000c90


	//   ....[5]....
        /*00b8*/ 	.word	0x00000d40


	//----- nvinfo : EIATTR_CBANK_PARAM_SIZE
	.align		4
.L_95:
        /*00bc*/ 	.byte	0x03, 0x19
        /*00be*/ 	.short	0x0034


	//----- nvinfo : EIATTR_PARAM_CBANK
	.align		4
        /*00c0*/ 	.byte	0x04, 0x0a
        /*00c2*/ 	.short	(.L_97 - .L_96)
	.align		4
.L_96:
        /*00c4*/ 	.word	index@(.nv.constant0._Z10updateSetsPfS_S_PiS0_iii)
        /*00c8*/ 	.short	0x0380
        /*00ca*/ 	.short	0x0034


	//----- nvinfo : EIATTR_SW_WAR
	.align		4
.L_97:
        /*00cc*/ 	.byte	0x04, 0x36
        /*00ce*/ 	.short	(.L_99 - .L_98)
.L_98:
        /*00d0*/ 	.word	0x00000008
.L_99:


//--------------------- .nv.callgraph             --------------------------
	.section	.nv.callgraph,"",@"SHT_CUDA_CALLGRAPH"
	.align	4
	.sectionentsize	8
	.align		4
        /*0000*/ 	.word	0x00000000
	.align		4
        /*0004*/ 	.word	0xffffffff
	.align		4
        /*0008*/ 	.word	0x00000000
	.align		4
        /*000c*/ 	.word	0xfffffffe
	.align		4
        /*0010*/ 	.word	0x00000000
	.align		4
        /*0014*/ 	.word	0xfffffffd
	.align		4
        /*0018*/ 	.word	0x00000000
	.align		4
        /*001c*/ 	.word	0xfffffffc


//--------------------- .text._Z16checkConvergencePiS_Pbi --------------------------
	.section	.text._Z16checkConvergencePiS_Pbi,"ax",@progbits
	.align	128
        .global         _Z16checkConvergencePiS_Pbi
        .type           _Z16checkConvergencePiS_Pbi,@function
        .size           _Z16checkConvergencePiS_Pbi,(.L_x_92 - _Z16checkConvergencePiS_Pbi)
        .other          _Z16checkConvergencePiS_Pbi,@"STO_CUDA_ENTRY STV_DEFAULT"
_Z16checkConvergencePiS_Pbi:
.text._Z16checkConvergencePiS_Pbi:
[----:B------:R-:W-:Y:S01]  /*0000*/  LDC R1, c[0x0][0x37c] ;  /* 0x0000df00ff017b82 */ /* 0x000fe20000000800 */
[----:B------:R-:W0:Y:S07]  /*0010*/  S2R R0, SR_TID.X ;  /* 0x0000000000007919 */ /* 0x000e2e0000002100 */
[----:B------:R-:W0:Y:S01]  /*0020*/  S2UR UR4, SR_CTAID.X ;  /* 0x00000000000479c3 */ /* 0x000e220000002500 */
[----:B------:R-:W1:Y:S07]  /*0030*/  LDCU UR5, c[0x0][0x398] ;  /* 0x00007300ff0577ac */ /* 0x000e6e0008000800 */
[----:B------:R-:W0:Y:S02]  /*0040*/  LDC R7, c[0x0][0x360] ;  /* 0x0000d800ff077b82 */ /* 0x000e240000000800 */
[----:B0-----:R-:W-:-:S05]  /*0050*/  IMAD R7, R7, UR4, R0 ;  /* 0x0000000407077c24 */ /* 0x001fca000f8e0200 */
[----:B-1----:R-:W-:-:S13]  /*0060*/  ISETP.GE.AND P0, PT, R7, UR5, PT ;  /* 0x0000000507007c0c */ /* 0x002fda000bf06270 */
[----:B------:R-:W-:Y:S05]  /*0070*/  @P0 EXIT ;  /* 0x000000000000094d */ /* 0x000fea0003800000 */
[----:B------:R-:W0:Y:S01]  /*0080*/  LDC.64 R2, c[0x0][0x380] ;  /* 0x0000e000ff027b82 */ /* 0x000e220000000a00 */
[----:B------:R-:W1:Y:S01]  /*0090*/  LDCU.64 UR4, c[0x0][0x358] ;  /* 0x00006b00ff0477ac */ /* 0x000e620008000a00 */
[----:B------:R-:W2:Y:S06]  /*00a0*/  LDCU.64 UR6, c[0x0][0x390] ;  /* 0x00007200ff0677ac */ /* 0x000eac0008000a00 */
[----:B------:R-:W3:Y:S01]  /*00b0*/  LDC.64 R4, c[0x0][0x388] ;  /* 0x0000e200ff047b82 */ /* 0x000ee20000000a00 */
[----:B0-----:R-:W-:-:S06]  /*00c0*/  IMAD.WIDE R2, R7, 0x4, R2 ;  /* 0x0000000407027825 */ /* 0x001fcc00078e0202 */
[----:B-1----:R-:W4:Y:S01]  /*00d0*/  LDG.E R2, desc[UR4][R2.64] ;  /* 0x0000000402027981 */ /* 0x002f22000c1e1900 */
[----:B---3--:R-:W-:-:S06]  /*00e0*/  IMAD.WIDE R4, R7, 0x4, R4 ;  /* 0x0000000407047825 */ /* 0x008fcc00078e0204 */
[----:B------:R-:W4:Y:S01]  /*00f0*/  LDG.E R5, desc[UR4][R4.64] ;  /* 0x0000000404057981 */ /* 0x000f22000c1e1900 */
[----:B--2---:R-:W-:-:S04]  /*0100*/  IADD3 R6, P1, PT, R7, UR6, RZ ;  /* 0x0000000607067c10 */ /* 0x004fc8000ff3e0ff */
[----:B------:R-:W-:Y:S02]  /*0110*/  LEA.HI.X.SX32 R7, R7, UR7, 0x1, P1 ;  /* 0x0000000707077c11 */ /* 0x000fe400088f0eff */
[----:B----4-:R-:W-:-:S04]  /*0120*/  ISETP.NE.AND P0, PT, R2, R5, PT ;  /* 0x000000050200720c */ /* 0x010fc80003f05270 */
[----:B------:R-:W-:-:S05]  /*0130*/  SEL R9, RZ, 0x1, P0 ;  /* 0x00000001ff097807 */ /* 0x000fca0000000000 */
[----:B------:R-:W-:Y:S01]  /*0140*/  STG.E.U8 desc[UR4][R6.64], R9 ;  /* 0x0000000906007986 */ /* 0x000fe2000c101104 */
[----:B------:R-:W-:Y:S05]  /*0150*/  EXIT ;  /* 0x000000000000794d */ /* 0x000fea0003800000 */
.L_x_0:
[----:B------:R-:W-:-:S00]  /*0160*/  BRA `(.L_x_0) ;  /* 0xfffffffc00fc7947 */ /* 0x000fc0000383ffff */
[----:B------:R-:W-:-:S00]  /*0170*/  NOP ;  /* 0x0000000000007918 */ /* 0x000fc00000000000 */
        /* <DEDUP_REMOVED lines=8> */
.L_x_92:


//--------------------- .text._Z8copySetsPiS_i    --------------------------
	.section	.text._Z8copySetsPiS_i,"ax",@progbits
	.align	128
        .global         _Z8copySetsPiS_i
        .type           _Z8copySetsPiS_i,@function
        .size           _Z8copySetsPiS_i,(.L_x_93 - _Z8copySetsPiS_i)
        .other          _Z8copySetsPiS_i,@"STO_CUDA_ENTRY STV_DEFAULT"
_Z8copySetsPiS_i:
.text._Z8copySetsPiS_i:
        /* <DEDUP_REMOVED lines=9> */
[----:B------:R-:W1:Y:S07]  /*0090*/  LDCU.64 UR4, c[0x0][0x358] ;  /* 0x00006b00ff0477ac */ /* 0x000e6e0008000a00 */
[----:B------:R-:W2:Y:S01]  /*00a0*/  LDC.64 R4, c[0x0][0x388] ;  /* 0x0000e200ff047b82 */ /* 0x000ea20000000a00 */
[----:B0-----:R-:W-:-:S06]  /*00b0*/  IMAD.WIDE R2, R7, 0x4, R2 ;  /* 0x0000000407027825 */ /* 0x001fcc00078e0202 */
[----:B-1----:R-:W3:Y:S01]  /*00c0*/  LDG.E R3, desc[UR4][R2.64] ;  /* 0x0000000402037981 */ /* 0x002ee2000c1e1900 */
[----:B--2---:R-:W-:-:S05]  /*00d0*/  IMAD.WIDE R4, R7, 0x4, R4 ;  /* 0x0000000407047825 */ /* 0x004fca00078e0204 */
[----:B---3--:R-:W-:Y:S01]  /*00e0*/  STG.E desc[UR4][R4.64], R3 ;  /* 0x0000000304007986 */ /* 0x008fe2000c101904 */
[----:B------:R-:W-:Y:S05]  /*00f0*/  EXIT ;  /* 0x000000000000794d */ /* 0x000fea0003800000 */
.L_x_1:
        /* <DEDUP_REMOVED lines=16> */
.L_x_93:


//--------------------- .text._Z9computeMuPfS_Pii --------------------------
	.section	.text._Z9computeMuPfS_Pii,"ax",@progbits
	.align	128
        .global         _Z9computeMuPfS_Pii
        .type           _Z9computeMuPfS_Pii,@function
        .size           _Z9computeMuPfS_Pii,(.L_x_91 - _Z9computeMuPfS_Pii)
        .other          _Z9computeMuPfS_Pii,@"STO_CUDA_ENTRY STV_DEFAULT"
_Z9computeMuPfS_Pii:
.text._Z9computeMuPfS_Pii:
[----:B------:R-:W-:Y:S01]  /*0000*/  LDC R1, c[0x0][0x37c] ;  /* 0x0000df00ff017b82 */ /* 0x000fe20000000800 */
[----:B------:R-:W0:Y:S07]  /*0010*/  S2R R5, SR_TID.X ;  /* 0x0000000000057919 */ /* 0x000e2e0000002100 */
[----:B------:R-:W0:Y:S01]  /*0020*/  LDC.64 R2, c[0x0][0x390] ;  /* 0x0000e400ff027b82 */ /* 0x000e220000000a00 */
[----:B------:R-:W1:Y:S07]  /*0030*/  LDCU.64 UR6, c[0x0][0x358] ;  /* 0x00006b00ff0677ac */ /* 0x000e6e0008000a00 */
[----:B------:R-:W2:Y:S01]  /*0040*/  LDC R8, c[0x0][0x398] ;  /* 0x0000e600ff087b82 */ /* 0x000ea20000000800 */
[----:B0-----:R-:W-:-:S06]  /*0050*/  IMAD.WIDE.U32 R2, R5, 0x4, R2 ;  /* 0x0000000405027825 */ /* 0x001fcc00078e0002 */
[----:B-1----:R-:W3:Y:S01]  /*0060*/  LDG.E R2, desc[UR6][R2.64] ;  /* 0x0000000602027981 */ /* 0x002ee2000c1e1900 */
[----:B--2---:R-:W-:Y:S02]  /*0070*/  ISETP.GE.AND P1, PT, R8, 0x1, PT ;  /* 0x000000010800780c */ /* 0x004fe40003f26270 */
[----:B---3--:R-:W-:Y:S02]  /*0080*/  ISETP.NE.AND P0, PT, R2, RZ, PT ;  /* 0x000000ff0200720c */ /* 0x008fe40003f05270 */
[----:B------:R-:W-:-:S09]  /*0090*/  I2FP.F32.S32 R0, R2 ;  /* 0x0000000200007245 */ /* 0x000fd20000201400 */
[----:B------:R-:W-:Y:S05]  /*00a0*/  @!P1 EXIT ;  /* 0x000000000000994d */ /* 0x000fea0003800000 */
[----:B------:R-:W-:Y:S01]  /*00b0*/  ISETP.GE.U32.AND P1, PT, R8, 0x10, PT ;  /* 0x000000100800780c */ /* 0x000fe20003f26070 */
[----:B------:R-:W-:Y:S02]  /*00c0*/  IMAD R4, R5, R8, RZ ;  /* 0x0000000805047224 */ /* 0x000fe400078e02ff */
[----:B------:R-:W-:Y:S01]  /*00d0*/  HFMA2 R5, -RZ, RZ, 0, 0 ;  /* 0x00000000ff057431 */ /* 0x000fe200000001ff */
[----:B------:R-:W-:Y:S02]  /*00e0*/  FSEL R3, R0, 1, P0 ;  /* 0x3f80000000037808 */ /* 0x000fe40000000000 */
[----:B------:R-:W-:-:S07]  /*00f0*/  LOP3.LUT R17, R8, 0xf, RZ, 0xc0, !PT ;  /* 0x0000000f08117812 */ /* 0x000fce00078ec0ff */
[----:B------:R-:W-:Y:S05]  /*0100*/  @!P1 BRA `(.L_x_2) ;  /* 0x0000001000449947 */ /* 0x000fea0003800000 */
[----:B------:R-:W0:Y:S01]  /*0110*/  LDCU.128 UR8, c[0x0][0x380] ;  /* 0x00007000ff0877ac */ /* 0x000e220008000c00 */
[----:B------:R-:W-:Y:S02]  /*0120*/  MOV R6, 0x20 ;  /* 0x0000002000067802 */ /* 0x000fe40000000f00 */
[----:B------:R-:W-:Y:S02]  /*0130*/  MOV R7, 0x0 ;  /* 0x0000000000077802 */ /* 0x000fe40000000f00 */
[----:B------:R-:W-:Y:S01]  /*0140*/  LOP3.LUT R5, R8, 0x7ffffff0, RZ, 0xc0, !PT ;  /* 0x7ffffff008057812 */ /* 0x000fe200078ec0ff */
[----:B------:R-:W-:-:S03]  /*0150*/  IMAD.WIDE.U32 R6, R4, 0x4, R6 ;  /* 0x0000000404067825 */ /* 0x000fc600078e0006 */
[----:B------:R-:W-:Y:S02]  /*0160*/  IADD3 R16, PT, PT, -R5, RZ, RZ ;  /* 0x000000ff05107210 */ /* 0x000fe40007ffe1ff */
[C---:B0-----:R-:W-:Y:S02]  /*0170*/  IADD3 R10, P0, PT, R6.reuse, UR8, RZ ;  /* 0x00000008060a7c10 */ /* 0x041fe4000ff1e0ff */
[----:B------:R-:W-:Y:S02]  /*0180*/  IADD3 R14, P1, PT, R6, UR10, RZ ;  /* 0x0000000a060e7c10 */ /* 0x000fe4000ff3e0ff */
[C---:B------:R-:W-:Y:S02]  /*0190*/  IADD3.X R11, PT, PT, R7.reuse, UR9, RZ, P0, !PT ;  /* 0x00000009070b7c10 */ /* 0x040fe400087fe4ff */
[----:B------:R-:W-:-:S09]  /*01a0*/  IADD3.X R15, PT, PT, R7, UR11, RZ, P1, !PT ;  /* 0x0000000b070f7c10 */ /* 0x000fd20008ffe4ff */
.L_x_35:
[----:B0-----:R-:W2:Y:S01]  /*01b0*/  LDG.E R0, desc[UR6][R14.64+-0x20] ;  /* 0xffffe0060e007981 */ /* 0x001ea2000c1e1900 */
[----:B------:R-:W0:Y:S01]  /*01c0*/  MUFU.RCP R2, R3 ;  /* 0x0000000300027308 */ /* 0x000e220000001000 */
[----:B------:R-:W-:Y:S01]  /*01d0*/  VIADD R16, R16, 0x10 ;  /* 0x0000001010107836 */ /* 0x000fe20000000000 */
[----:B------:R-:W-:Y:S01]  /*01e0*/  BSSY.RECONVERGENT B2, `(.L_x_3) ;  /* 0x000000e000027945 */ /* 0x000fe20003800200 */
[----:B------:R-:W-:Y:S02]  /*01f0*/  MOV R8, R10 ;  /* 0x0000000a00087202 */ /* 0x000fe40000000f00 */
[----:B------:R-:W-:Y:S02]  /*0200*/  MOV R9, R11 ;  /* 0x0000000b00097202 */ /* 0x000fe40000000f00 */
[----:B------:R-:W-:Y:S01]  /*0210*/  ISETP.NE.AND P2, PT, R16, RZ, PT ;  /* 0x000000ff1000720c */ /* 0x000fe20003f45270 */
[----:B0-----:R-:W-:-:S04]  /*0220*/  FFMA R7, -R3, R2, 1 ;  /* 0x3f80000003077423 */ /* 0x001fc80000000102 */
[----:B------:R-:W-:Y:S01]  /*0230*/  FFMA R7, R2, R7, R2 ;  /* 0x0000000702077223 */ /* 0x000fe20000000002 */
[----:B--2---:R-:W0:Y:S03]  /*0240*/  FCHK P0, R0, R3 ;  /* 0x0000000300007302 */ /* 0x004e260000000000 */
[----:B------:R-:W-:-:S04]  /*0250*/  FFMA R2, R0, R7, RZ ;  /* 0x0000000700027223 */ /* 0x000fc800000000ff */
[----:B------:R-:W-:-:S04]  /*0260*/  FFMA R6, -R3, R2, R0 ;  /* 0x0000000203067223 */ /* 0x000fc80000000100 */
[----:B------:R-:W-:Y:S01]  /*0270*/  FFMA R7, R7, R6, R2 ;  /* 0x0000000607077223 */ /* 0x000fe20000000002 */
[----:B0-----:R-:W-:Y:S06]  /*0280*/  @!P0 BRA `(.L_x_4) ;  /* 0x00000000000c8947 */ /* 0x001fec0003800000 */
[----:B------:R-:W-:-:S07]  /*0290*/  MOV R2, 0x2b0 ;  /* 0x000002b000027802 */ /* 0x000fce0000000f00 */
[----:B------:R-:W-:Y:S05]  /*02a0*/  CALL.REL.NOINC `($__internal_0_$__cuda_sm3x_div_rn_noftz_f32_slowpath) ;  /* 0x0000002000087944 */ /* 0x000fea0003c00000 */
[----:B------:R-:W-:-:S07]  /*02b0*/  MOV R7, R0 ;  /* 0x0000000000077202 */ /* 0x000fce0000000f00 */
.L_x_4:
[----:B------:R-:W-:Y:S05]  /*02c0*/  BSYNC.RECONVERGENT B2 ;  /* 0x0000000000027941 */ /* 0x000fea0003800200 */
.L_x_3:
[----:B------:R0:W-:Y:S04]  /*02d0*/  STG.E desc[UR6][R8.64+-0x20], R7 ;  /* 0xffffe00708007986 */ /* 0x0001e8000c101906 */
[----:B------:R-:W2:Y:S01]  /*02e0*/  LDG.E R6, desc[UR6][R14.64+-0x1c] ;  /* 0xffffe4060e067981 */ /* 0x000ea2000c1e1900 */
[----:B------:R-:W1:Y:S01]  /*02f0*/  MUFU.RCP R0, R3 ;  /* 0x0000000300007308 */ /* 0x000e620000001000 */
[----:B------:R-:W-:Y:S01]  /*0300*/  BSSY.RECONVERGENT B2, `(.L_x_5) ;  /* 0x000000c000027945 */ /* 0x000fe20003800200 */
[----:B-1----:R-:W-:-:S04]  /*0310*/  FFMA R11, -R3, R0, 1 ;  /* 0x3f800000030b7423 */ /* 0x002fc80000000100 */
[----:B------:R-:W-:Y:S02]  /*0320*/  FFMA R0, R0, R11, R0 ;  /* 0x0000000b00007223 */ /* 0x000fe40000000000 */
[----:B--2---:R-:W1:Y:S02]  /*0330*/  FCHK P0, R6, R3 ;  /* 0x0000000306007302 */ /* 0x004e640000000000 */
[----:B------:R-:W-:-:S04]  /*0340*/  FFMA R2, R0, R6, RZ ;  /* 0x0000000600027223 */ /* 0x000fc800000000ff */
[----:B------:R-:W-:-:S04]  /*0350*/  FFMA R11, -R3, R2, R6 ;  /* 0x00000002030b7223 */ /* 0x000fc80000000106 */
[----:B------:R-:W-:Y:S01]  /*0360*/  FFMA R11, R0, R11, R2 ;  /* 0x0000000b000b7223 */ /* 0x000fe20000000002 */
[----:B01----:R-:W-:Y:S06]  /*0370*/  @!P0 BRA `(.L_x_6) ;  /* 0x0000000000108947 */ /* 0x003fec0003800000 */
[----:B------:R-:W-:Y:S02]  /*0380*/  MOV R0, R6 ;  /* 0x0000000600007202 */ /* 0x000fe40000000f00 */
[----:B------:R-:W-:-:S07]  /*0390*/  MOV R2, 0x3b0 ;  /* 0x000003b000027802 */ /* 0x000fce0000000f00 */
[----:B------:R-:W-:Y:S05]  /*03a0*/  CALL.REL.NOINC `($__internal_0_$__cuda_sm3x_div_rn_noftz_f32_slowpath) ;  /* 0x0000001c00c87944 */ /* 0x000fea0003c00000 */
[----:B------:R-:W-:-:S07]  /*03b0*/  IMAD.MOV.U32 R11, RZ, RZ, R0 ;  /* 0x000000ffff0b7224 */ /* 0x000fce00078e0000 */
.L_x_6:
[----:B------:R-:W-:Y:S05]  /*03c0*/  BSYNC.RECONVERGENT B2 ;  /* 0x0000000000027941 */ /* 0x000fea0003800200 */
.L_x_5:
        /* <DEDUP_REMOVED lines=14> */
[----:B------:R-:W-:-:S07]  /*04b0*/  MOV R7, R0 ;  /* 0x0000000000077202 */ /* 0x000fce0000000f00 */
.L_x_8:
[----:B------:R-:W-:Y:S05]  /*04c0*/  BSYNC.RECONVERGENT B2 ;  /* 0x0000000000027941 */ /* 0x000fea0003800200 */
.L_x_7:
        /* <DEDUP_REMOVED lines=15> */
.L_x_10:
[----:B------:R-:W-:Y:S05]  /*05c0*/  BSYNC.RECONVERGENT B2 ;  /* 0x0000000000027941 */ /* 0x000fea0003800200 */
.L_x_9:
        /* <DEDUP_REMOVED lines=11> */
[----:B------:R-:W-:Y:S01]  /*0680*/  IMAD.MOV.U32 R0, RZ, RZ, R6 ;  /* 0x000000ffff007224 */ /* 0x000fe200078e0006 */
[----:B------:R-:W-:-:S07]  /*0690*/  MOV R2, 0x6b0 ;  /* 0x000006b000027802 */ /* 0x000fce0000000f00 */
[----:B------:R-:W-:Y:S05]  /*06a0*/  CALL.REL.NOINC `($__internal_0_$__cuda_sm3x_div_rn_noftz_f32_slowpath) ;  /* 0x0000001c00087944 */ /* 0x000fea0003c00000 */
[----:B------:R-:W-:-:S07]  /*06b0*/  MOV R7, R0 ;  /* 0x0000000000077202 */ /* 0x000fce0000000f00 */
.L_x_12:
[----:B------:R-:W-:Y:S05]  /*06c0*/  BSYNC.RECONVERGENT B2 ;  /* 0x0000000000027941 */ /* 0x000fea0003800200 */
.L_x_11:
        /* <DEDUP_REMOVED lines=15> */
.L_x_14:
[----:B------:R-:W-:Y:S05]  /*07c0*/  BSYNC.RECONVERGENT B2 ;  /* 0x0000000000027941 */ /* 0x000fea0003800200 */
.L_x_13:
        /* <DEDUP_REMOVED lines=15> */
.L_x_16:
[----:B------:R-:W-:Y:S05]  /*08c0*/  BSYNC.RECONVERGENT B2 ;  /* 0x0000000000027941 */ /* 0x000fea0003800200 */
.L_x_15:
        /* <DEDUP_REMOVED lines=15> */
.L_x_18:
[----:B------:R-:W-:Y:S05]  /*09c0*/  BSYNC.RECONVERGENT B2 ;  /* 0x0000000000027941 */ /* 0x000fea0003800200 */
.L_x_17:
        /* <DEDUP_REMOVED lines=15> */
.L_x_20:
[----:B------:R-:W-:Y:S05]  /*0ac0*/  BSYNC.RECONVERGENT B2 ;  /* 0x0000000000027941 */ /* 0x000fea0003800200 */
.L_x_19:
        /* <DEDUP_REMOVED lines=15> */
.L_x_22:
[----:B------:R-:W-:Y:S05]  /*0bc0*/  BSYNC.RECONVERGENT B2 ;  /* 0x0000000000027941 */ /* 0x000fea0003800200 */
.L_x_21:
        /* <DEDUP_REMOVED lines=15> */
.L_x_24:
[----:B------:R-:W-:Y:S05]  /*0cc0*/  BSYNC.RECONVERGENT B2 ;  /* 0x0000000000027941 */ /* 0x000fea0003800200 */
.L_x_23:
        /* <DEDUP_REMOVED lines=15> */
.L_x_26:
[----:B------:R-:W-:Y:S05]  /*0dc0*/  BSYNC.RECONVERGENT B2 ;  /* 0x0000000000027941 */ /* 0x000fea0003800200 */
.L_x_25:
        /* <DEDUP_REMOVED lines=15> */
.L_x_28:
[----:B------:R-:W-:Y:S05]  /*0ec0*/  BSYNC.RECONVERGENT B2 ;  /* 0x0000000000027941 */ /* 0x000fea0003800200 */
.L_x_27:
        /* <DEDUP_REMOVED lines=15> */
.L_x_30:
[----:B------:R-:W-:Y:S05]  /*0fc0*/  BSYNC.RECONVERGENT B2 ;  /* 0x0000000000027941 */ /* 0x000fea0003800200 */
.L_x_29:
        /* <DEDUP_REMOVED lines=15> */
.L_x_32:
[----:B------:R-:W-:Y:S05]  /*10c0*/  BSYNC.RECONVERGENT B2 ;  /* 0x0000000000027941 */ /* 0x000fea0003800200 */
.L_x_31:
        /* <DEDUP_REMOVED lines=14> */
.L_x_34:
[----:B------:R-:W-:Y:S05]  /*11b0*/  BSYNC.RECONVERGENT B2 ;  /* 0x0000000000027941 */ /* 0x000fea0003800200 */
.L_x_33:
[----:B------:R0:W-:Y:S01]  /*11c0*/  STG.E desc[UR6][R8.64+0x1c], R0 ;  /* 0x00001c0008007986 */ /* 0x0001e2000c101906 */
[----:B------:R-:W-:Y:S02]  /*11d0*/  IADD3 R10, P0, PT, R8, 0x40, RZ ;  /* 0x00000040080a7810 */ /* 0x000fe40007f1e0ff */
[----:B------:R-:W-:Y:S02]  /*11e0*/  IADD3 R14, P1, PT, R14, 0x40, RZ ;  /* 0x000000400e0e7810 */ /* 0x000fe40007f3e0ff */
[----:B------:R-:W-:Y:S02]  /*11f0*/  IADD3.X R11, PT, PT, RZ, R9, RZ, P0, !PT ;  /* 0x00000009ff0b7210 */ /* 0x000fe400007fe4ff */
[----:B------:R-:W-:Y:S01]  /*1200*/  IADD3.X R15, PT, PT, RZ, R15, RZ, P1, !PT ;  /* 0x0000000fff0f7210 */ /* 0x000fe20000ffe4ff */
[----:B------:R-:W-:Y:S08]  /*1210*/  @P2 BRA `(.L_x_35) ;  /* 0xffffffec00e42947 */ /* 0x000ff0000383ffff */
.L_x_2:
[----:B------:R-:W-:-:S13]  /*1220*/  ISETP.NE.AND P0, PT, R17, RZ, PT ;  /* 0x000000ff1100720c */ /* 0x000fda0003f05270 */
[----:B------:R-:W-:Y:S05]  /*1230*/  @!P0 EXIT ;  /* 0x000000000000894d */ /* 0x000fea0003800000 */
[----:B------:R-:W1:Y:S01]  /*1240*/  LDCU UR4, c[0x0][0x398] ;  /* 0x00007300ff0477ac */ /* 0x000e620008000800 */
[----:B------:R-:W-:Y:S01]  /*1250*/  ISETP.GE.U32.AND P0, PT, R17, 0x8, PT ;  /* 0x000000081100780c */ /* 0x000fe20003f06070 */
[----:B-1----:R-:W-:-:S12]  /*1260*/  ULOP3.LUT UR4, UR4, 0x7, URZ, 0xc0, !UPT ;  /* 0x0000000704047892 */ /* 0x002fd8000f8ec0ff */
[----:B------:R-:W-:Y:S05]  /*1270*/  @!P0 BRA `(.L_x_36) ;  /* 0x00000008003c8947 */ /* 0x000fea0003800000 */
[----:B------:R-:W1:Y:S01]  /*1280*/  LDC.64 R6, c[0x0][0x388] ;  /* 0x0000e200ff067b82 */ /* 0x000e620000000a00 */
[----:B0-----:R-:W-:-:S04]  /*1290*/  IMAD.IADD R9, R4, 0x1, R5 ;  /* 0x0000000104097824 */ /* 0x001fc800078e0205 */
[----:B-1----:R-:W-:-:S06]  /*12a0*/  IMAD.WIDE.U32 R6, R9, 0x4, R6 ;  /* 0x0000000409067825 */ /* 0x002fcc00078e0006 */
[----:B------:R-:W2:Y:S01]  /*12b0*/  LDG.E R6, desc[UR6][R6.64] ;  /* 0x0000000606067981 */ /* 0x000ea2000c1e1900 */
[----:B------:R-:W0:Y:S01]  /*12c0*/  MUFU.RCP R0, R3 ;  /* 0x0000000300007308 */ /* 0x000e220000001000 */
[----:B------:R-:W-:Y:S01]  /*12d0*/  BSSY.RECONVERGENT B2, `(.L_x_37) ;  /* 0x000000c000027945 */ /* 0x000fe20003800200 */
[----:B0-----:R-:W-:-:S04]  /*12e0*/  FFMA R11, -R3, R0, 1 ;  /* 0x3f800000030b7423 */ /* 0x001fc80000000100 */
[----:B------:R-:W-:Y:S02]  /*12f0*/  FFMA R0, R0, R11, R0 ;  /* 0x0000000b00007223 */ /* 0x000fe40000000000 */
[----:B--2---:R-:W0:Y:S02]  /*1300*/  FCHK P0, R6, R3 ;  /* 0x0000000306007302 */ /* 0x004e240000000000 */
[----:B------:R-:W-:-:S04]  /*1310*/  FFMA R2, R0, R6, RZ ;  /* 0x0000000600027223 */ /* 0x000fc800000000ff */
[----:B------:R-:W-:-:S04]  /*1320*/  FFMA R11, -R3, R2, R6 ;  /* 0x00000002030b7223 */ /* 0x000fc80000000106 */
[----:B------:R-:W-:Y:S01]  /*1330*/  FFMA R11, R0, R11, R2 ;  /* 0x0000000b000b7223 */ /* 0x000fe20000000002 */
[----:B0-----:R-:W-:Y:S06]  /*1340*/  @!P0 BRA `(.L_x_38) ;  /* 0x0000000000108947 */ /* 0x001fec0003800000 */
[----:B------:R-:W-:Y:S02]  /*1350*/  MOV R0, R6 ;  /* 0x0000000600007202 */ /* 0x000fe40000000f00 */
[----:B------:R-:W-:-:S07]  /*1360*/  MOV R2, 0x1380 ;  /* 0x0000138000027802 */ /* 0x000fce0000000f00 */
[----:B------:R-:W-:Y:S05]  /*1370*/  CALL.REL.NOINC `($__internal_0_$__cuda_sm3x_div_rn_noftz_f32_slowpath) ;  /* 0x0000000c00d47944 */ /* 0x000fea0003c00000 */
[----:B------:R-:W-:-:S07]  /*1380*/  MOV R11, R0 ;  /* 0x00000000000b7202 */ /* 0x000fce0000000f00 */
.L_x_38:
[----:B------:R-:W-:Y:S05]  /*1390*/  BSYNC.RECONVERGENT B2 ;  /* 0x0000000000027941 */ /* 0x000fea0003800200 */
.L_x_37:
[----:B------:R-:W0:Y:S01]  /*13a0*/  LDC.64 R6, c[0x0][0x380] ;  /* 0x0000e000ff067b82 */ /* 0x000e220000000a00 */
[----:B------:R-:W1:Y:S01]  /*13b0*/  LDCU.64 UR8, c[0x0][0x388] ;  /* 0x00007100ff0877ac */ /* 0x000e620008000a00 */
[----:B------:R-:W-:-:S04]  /*13c0*/  IADD3 R14, P0, PT, R4, R5, RZ ;  /* 0x00000005040e7210 */ /* 0x000fc80007f1e0ff */
[----:B------:R-:W-:Y:S02]  /*13d0*/  IADD3.X R13, PT, PT, RZ, RZ, RZ, P0, !PT ;  /* 0x000000ffff0d7210 */ /* 0x000fe400007fe4ff */
[C---:B------:R-:W-:Y:S02]  /*13e0*/  SHF.L.U32 R15, R14.reuse, 0x2, RZ ;  /* 0x000000020e0f7819 */ /* 0x040fe400000006ff */
[----:B------:R-:W-:Y:S02]  /*13f0*/  SHF.L.U64.HI R14, R14, 0x2, R13 ;  /* 0x000000020e0e7819 */ /* 0x000fe4000001020d */
[----:B-1----:R-:W-:Y:S01]  /*1400*/  IADD3 R8, P0, PT, R15, UR8, RZ ;  /* 0x000000080f087c10 */ /* 0x002fe2000ff1e0ff */
[----:B0-----:R-:W-:-:S03]  /*1410*/  IMAD.WIDE.U32 R6, R9, 0x4, R6 ;  /* 0x0000000409067825 */ /* 0x001fc600078e0006 */
[----:B------:R-:W-:Y:S02]  /*1420*/  IADD3.X R9, PT, PT, R14, UR9, RZ, P0, !PT ;  /* 0x000000090e097c10 */ /* 0x000fe400087fe4ff */
        /* <DEDUP_REMOVED lines=15> */
.L_x_40:
[----:B------:R-:W-:Y:S05]  /*1520*/  BSYNC.RECONVERGENT B2 ;  /* 0x0000000000027941 */ /* 0x000fea0003800200 */
.L_x_39:
[----:B------:R-:W0:Y:S02]  /*1530*/  LDCU.64 UR8, c[0x0][0x380] ;  /* 0x00007000ff0877ac */ /* 0x000e240008000a00 */
[----:B0-----:R-:W-:-:S04]  /*1540*/  IADD3 R16, P0, PT, R15, UR8, RZ ;  /* 0x000000080f107c10 */ /* 0x001fc8000ff1e0ff */
[----:B------:R-:W-:-:S05]  /*1550*/  IADD3.X R17, PT, PT, R14, UR9, RZ, P0, !PT ;  /* 0x000000090e117c10 */ /* 0x000fca00087fe4ff */
        /* <DEDUP_REMOVED lines=15> */
.L_x_42:
[----:B------:R-:W-:Y:S05]  /*1650*/  BSYNC.RECONVERGENT B2 ;  /* 0x0000000000027941 */ /* 0x000fea0003800200 */
.L_x_41:
        /* <DEDUP_REMOVED lines=15> */
.L_x_44:
[----:B------:R-:W-:Y:S05]  /*1750*/  BSYNC.RECONVERGENT B2 ;  /* 0x0000000000027941 */ /* 0x000fea0003800200 */
.L_x_43:
        /* <DEDUP_REMOVED lines=15> */
.L_x_46:
[----:B------:R-:W-:Y:S05]  /*1850*/  BSYNC.RECONVERGENT B2 ;  /* 0x0000000000027941 */ /* 0x000fea0003800200 */
.L_x_45:
        /* <DEDUP_REMOVED lines=15> */
.L_x_48:
[----:B------:R-:W-:Y:S05]  /*1950*/  BSYNC.RECONVERGENT B2 ;  /* 0x0000000000027941 */ /* 0x000fea0003800200 */
.L_x_47:
        /* <DEDUP_REMOVED lines=15> */
.L_x_50:
[----:B------:R-:W-:Y:S05]  /*1a50*/  BSYNC.RECONVERGENT B2 ;  /* 0x0000000000027941 */ /* 0x000fea0003800200 */
.L_x_49:
        /* <DEDUP_REMOVED lines=14> */
.L_x_52:
[----:B------:R-:W-:Y:S05]  /*1b40*/  BSYNC.RECONVERGENT B2 ;  /* 0x0000000000027941 */ /* 0x000fea0003800200 */
.L_x_51:
[----:B------:R1:W-:Y:S01]  /*1b50*/  STG.E desc[UR6][R16.64+0x1c], R0 ;  /* 0x00001c0010007986 */ /* 0x0003e2000c101906 */
[----:B------:R-:W-:-:S07]  /*1b60*/  VIADD R5, R5, 0x8 ;  /* 0x0000000805057836 */ /* 0x000fce0000000000 */
.L_x_36:
[----:B------:R-:W-:-:S13]  /*1b70*/  ISETP.NE.AND P0, PT, RZ, UR4, PT ;  /* 0x00000004ff007c0c */ /* 0x000fda000bf05270 */
[----:B------:R-:W-:Y:S05]  /*1b80*/  @!P0 EXIT ;  /* 0x000000000000894d */ /* 0x000fea0003800000 */
[----:B------:R-:W2:Y:S01]  /*1b90*/  LDCU UR5, c[0x0][0x398] ;  /* 0x00007300ff0577ac */ /* 0x000ea20008000800 */
[----:B------:R-:W-:Y:S02]  /*1ba0*/  UISETP.GE.U32.AND UP0, UPT, UR4, 0x4, UPT ;  /* 0x000000040400788c */ /* 0x000fe4000bf06070 */
[----:B--2---:R-:W-:-:S07]  /*1bb0*/  ULOP3.LUT UR5, UR5, 0x3, URZ, 0xc0, !UPT ;  /* 0x0000000305057892 */ /* 0x004fce000f8ec0ff */
[----:B------:R-:W-:Y:S05]  /*1bc0*/  BRA.U !UP0, `(.L_x_53) ;  /* 0x00000005083c7547 */ /* 0x000fea000b800000 */
[----:B------:R-:W2:Y:S01]  /*1bd0*/  LDC.64 R6, c[0x0][0x388] ;  /* 0x0000e200ff067b82 */ /* 0x000ea20000000a00 */
[----:B------:R-:W-:-:S05]  /*1be0*/  IADD3 R15, PT, PT, R4, R5, RZ ;  /* 0x00000005040f7210 */ /* 0x000fca0007ffe0ff */
[----:B--2---:R-:W-:-:S06]  /*1bf0*/  IMAD.WIDE.U32 R6, R15, 0x4, R6 ;  /* 0x000000040f067825 */ /* 0x004fcc00078e0006 */
[----:B------:R-:W2:Y:S01]  /*1c00*/  LDG.E R6, desc[UR6][R6.64] ;  /* 0x0000000606067981 */ /* 0x000ea2000c1e1900 */
[----:B01----:R-:W0:Y:S01]  /*1c10*/  MUFU.RCP R0, R3 ;  /* 0x0000000300007308 */ /* 0x003e220000001000 */
        /* <DEDUP_REMOVED lines=12> */
.L_x_55:
[----:B------:R-:W-:Y:S05]  /*1ce0*/  BSYNC.RECONVERGENT B2 ;  /* 0x0000000000027941 */ /* 0x000fea0003800200 */
.L_x_54:
        /* <DEDUP_REMOVED lines=24> */
.L_x_57:
[----:B------:R-:W-:Y:S05]  /*1e70*/  BSYNC.RECONVERGENT B2 ;  /* 0x0000000000027941 */ /* 0x000fea0003800200 */
.L_x_56:
        /* <DEDUP_REMOVED lines=18> */
.L_x_59:
[----:B------:R-:W-:Y:S05]  /*1fa0*/  BSYNC.RECONVERGENT B2 ;  /* 0x0000000000027941 */ /* 0x000fea0003800200 */
.L_x_58:
        /* <DEDUP_REMOVED lines=14> */
.L_x_61:
[----:B------:R-:W-:Y:S05]  /*2090*/  BSYNC.RECONVERGENT B2 ;  /* 0x0000000000027941 */ /* 0x000fea0003800200 */
.L_x_60:
[----:B------:R2:W-:Y:S01]  /*20a0*/  STG.E desc[UR6][R8.64+0xc], R0 ;  /* 0x00000c0008007986 */ /* 0x0005e2000c101906 */
[----:B------:R-:W-:-:S07]  /*20b0*/  IADD3 R5, PT, PT, R5, 0x4, RZ ;  /* 0x0000000405057810 */ /* 0x000fce0007ffe0ff */
.L_x_53:
[----:B------:R-:W-:-:S13]  /*20c0*/  ISETP.NE.AND P0, PT, RZ, UR5, PT ;  /* 0x00000005ff007c0c */ /* 0x000fda000bf05270 */
[----:B------:R-:W-:Y:S05]  /*20d0*/  @!P0 EXIT ;  /* 0x000000000000894d */ /* 0x000fea0003800000 */
[----:B------:R-:W3:Y:S01]  /*20e0*/  LDC.64 R6, c[0x0][0x380] ;  /* 0x0000e000ff067b82 */ /* 0x000ee20000000a00 */
[----:B------:R-:W-:Y:S01]  /*20f0*/  IMAD.IADD R11, R4, 0x1, R5 ;  /* 0x00000001040b7824 */ /* 0x000fe200078e0205 */
[----:B------:R-:W-:-:S06]  /*2100*/  UIADD3 UR4, UPT, UPT, -UR5, URZ, URZ ;  /* 0x000000ff05047290 */ /* 0x000fcc000fffe1ff */
[----:B0-2---:R-:W0:Y:S01]  /*2110*/  LDC.64 R8, c[0x0][0x388] ;  /* 0x0000e200ff087b82 */ /* 0x005e220000000a00 */
[----:B---3--:R-:W-:-:S04]  /*2120*/  IMAD.WIDE.U32 R4, R11, 0x4, R6 ;  /* 0x000000040b047825 */ /* 0x008fc800078e0006 */
[----:B0-----:R-:W-:-:S07]  /*2130*/  IMAD.WIDE.U32 R8, R11, 0x4, R8 ;  /* 0x000000040b087825 */ /* 0x001fce00078e0008 */
.L_x_64:
[----:B0-----:R-:W2:Y:S01]  /*2140*/  LDG.E R6, desc[UR6][R8.64] ;  /* 0x0000000608067981 */ /* 0x001ea2000c1e1900 */
[----:B-1----:R-:W0:Y:S01]  /*2150*/  MUFU.RCP R0, R3 ;  /* 0x0000000300007308 */ /* 0x002e220000001000 */
[----:B------:R-:W-:Y:S01]  /*2160*/  UIADD3 UR4, UPT, UPT, UR4, 0x1, URZ ;  /* 0x0000000104047890 */ /* 0x000fe2000fffe0ff */
[----:B------:R-:W-:Y:S03]  /*2170*/  BSSY.RECONVERGENT B2, `(.L_x_62) ;  /* 0x000000c000027945 */ /* 0x000fe60003800200 */
[----:B------:R-:W-:Y:S01]  /*2180*/  UISETP.NE.AND UP0, UPT, UR4, URZ, UPT ;  /* 0x000000ff0400728c */ /* 0x000fe2000bf05270 */
[----:B0-----:R-:W-:-:S04]  /*2190*/  FFMA R7, -R3, R0, 1 ;  /* 0x3f80000003077423 */ /* 0x001fc80000000100 */
[----:B------:R-:W-:Y:S01]  /*21a0*/  FFMA R0, R0, R7, R0 ;  /* 0x0000000700007223 */ /* 0x000fe20000000000 */
[----:B--2---:R-:W0:Y:S03]  /*21b0*/  FCHK P0, R6, R3 ;  /* 0x0000000306007302 */ /* 0x004e260000000000 */
[----:B------:R-:W-:-:S04]  /*21c0*/  FFMA R2, R0, R6, RZ ;  /* 0x0000000600027223 */ /* 0x000fc800000000ff */
[----:B------:R-:W-:-:S04]  /*21d0*/  FFMA R7, -R3, R2, R6 ;  /* 0x0000000203077223 */ /* 0x000fc80000000106 */
[----:B------:R-:W-:Y:S01]  /*21e0*/  FFMA R0, R0, R7, R2 ;  /* 0x0000000700007223 */ /* 0x000fe20000000002 */
[----:B0-----:R-:W-:Y:S06]  /*21f0*/  @!P0 BRA `(.L_x_63) ;  /* 0x00000000000c8947 */ /* 0x001fec0003800000 */
[----:B------:R-:W-:Y:S02]  /*2200*/  MOV R0, R6 ;  /* 0x0000000600007202 */ /* 0x000fe40000000f00 */
[----:B------:R-:W-:-:S07]  /*2210*/  MOV R2, 0x2230 ;  /* 0x0000223000027802 */ /* 0x000fce0000000f00 */
[----:B------:R-:W-:Y:S05]  /*2220*/  CALL.REL.NOINC `($__internal_0_$__cuda_sm3x_div_rn_noftz_f32_slowpath) ;  /* 0x0000000000287944 */ /* 0x000fea0003c00000 */
.L_x_63:
[----:B------:R-:W-:Y:S05]  /*2230*/  BSYNC.RECONVERGENT B2 ;  /* 0x0000000000027941 */ /* 0x000fea0003800200 */
.L_x_62:
[----:B------:R-:W-:Y:S02]  /*2240*/  MOV R6, R4 ;  /* 0x0000000400067202 */ /* 0x000fe40000000f00 */
[----:B------:R-:W-:Y:S02]  /*2250*/  MOV R7, R5 ;  /* 0x0000000500077202 */ /* 0x000fe40000000f00 */
[----:B------:R-:W-:Y:S02]  /*2260*/  IADD3 R8, P1, PT, R8, 0x4, RZ ;  /* 0x0000000408087810 */ /* 0x000fe40007f3e0ff */
[----:B------:R-:W-:Y:S01]  /*2270*/  IADD3 R4, P0, PT, R4, 0x4, RZ ;  /* 0x0000000404047810 */ /* 0x000fe20007f1e0ff */
[----:B------:R0:W-:Y:S01]  /*2280*/  STG.E desc[UR6][R6.64], R0 ;  /* 0x0000000006007986 */ /* 0x0001e2000c101906 */
[----:B------:R-:W-:Y:S02]  /*2290*/  IADD3.X R9, PT, PT, RZ, R9, RZ, P1, !PT ;  /* 0x00000009ff097210 */ /* 0x000fe40000ffe4ff */
[----:B------:R-:W-:Y:S01]  /*22a0*/  IADD3.X R5, PT, PT, RZ, R5, RZ, P0, !PT ;  /* 0x00000005ff057210 */ /* 0x000fe200007fe4ff */
[----:B------:R-:W-:Y:S08]  /*22b0*/  BRA.U UP0, `(.L_x_64) ;  /* 0xfffffffd00a07547 */ /* 0x000ff0000b83ffff */
[----:B------:R-:W-:Y:S05]  /*22c0*/  EXIT ;  /* 0x000000000000794d */ /* 0x000fea0003800000 */
        .weak           $__internal_0_$__cuda_sm3x_div_rn_noftz_f32_slowpath
        .type           $__internal_0_$__cuda_sm3x_div_rn_noftz_f32_slowpath,@function
        .size           $__internal_0_$__cuda_sm3x_div_rn_noftz_f32_slowpath,(.L_x_91 - $__internal_0_$__cuda_sm3x_div_rn_noftz_f32_slowpath)
$__internal_0_$__cuda_sm3x_div_rn_noftz_f32_slowpath:
[----:B------:R-:W-:Y:S01]  /*22d0*/  SHF.R.U32.HI R6, RZ, 0x17, R3 ;  /* 0x00000017ff067819 */ /* 0x000fe20000011603 */
[----:B------:R-:W-:Y:S01]  /*22e0*/  BSSY.RECONVERGENT B0, `(.L_x_65) ;  /* 0x0000063000007945 */ /* 0x000fe20003800200 */
[----:B------:R-:W-:Y:S02]  /*22f0*/  SHF.R.U32.HI R10, RZ, 0x17, R0 ;  /* 0x00000017ff0a7819 */ /* 0x000fe40000011600 */
[----:B------:R-:W-:Y:S02]  /*2300*/  LOP3.LUT R6, R6, 0xff, RZ, 0xc0, !PT ;  /* 0x000000ff06067812 */ /* 0x000fe400078ec0ff */
[----:B------:R-:W-:Y:S02]  /*2310*/  LOP3.LUT R10, R10, 0xff, RZ, 0xc0, !PT ;  /* 0x000000ff0a0a7812 */ /* 0x000fe400078ec0ff */
[----:B------:R-:W-:Y:S01]  /*2320*/  MOV R13, R3 ;  /* 0x00000003000d7202 */ /* 0x000fe20000000f00 */
[----:B------:R-:W-:Y:S01]  /*2330*/  VIADD R11, R6, 0xffffffff ;  /* 0xffffffff060b7836 */ /* 0x000fe20000000000 */
[----:B------:R-:W-:-:S04]  /*2340*/  IADD3 R12, PT, PT, R10, -0x1, RZ ;  /* 0xffffffff0a0c7810 */ /* 0x000fc80007ffe0ff */
[----:B------:R-:W-:-:S04]  /*2350*/  ISETP.GT.U32.AND P0, PT, R11, 0xfd, PT ;  /* 0x000000fd0b00780c */ /* 0x000fc80003f04070 */
[----:B------:R-:W-:-:S13]  /*2360*/  ISETP.GT.U32.OR P0, PT, R12, 0xfd, P0 ;  /* 0x000000fd0c00780c */ /* 0x000fda0000704470 */
[----:B------:R-:W-:Y:S01]  /*2370*/  @!P0 MOV R7, RZ ;  /* 0x000000ff00078202 */ /* 0x000fe20000000f00 */
[----:B------:R-:W-:Y:S06]  /*2380*/  @!P0 BRA `(.L_x_66) ;  /* 0x00000000005c8947 */ /* 0x000fec0003800000 */
[----:B------:R-:W-:Y:S02]  /*2390*/  FSETP.GTU.FTZ.AND P0, PT, |R0|, +INF , PT ;  /* 0x7f8000000000780b */ /* 0x000fe40003f1c200 */
[----:B------:R-:W-:-:S04]  /*23a0*/  FSETP.GTU.FTZ.AND P1, PT, |R3|, +INF , PT ;  /* 0x7f8000000300780b */ /* 0x000fc80003f3c200 */
[----:B------:R-:W-:-:S13]  /*23b0*/  PLOP3.LUT P0, PT, P0, P1, PT, 0xf8, 0x8f ;  /* 0x00000000008f781c */ /* 0x000fda0000703f70 */
[----:B------:R-:W-:Y:S05]  /*23c0*/  @P0 BRA `(.L_x_67) ;  /* 0x00000004004c0947 */ /* 0x000fea0003800000 */
[----:B------:R-:W-:-:S13]  /*23d0*/  LOP3.LUT P0, RZ, R13, 0x7fffffff, R0, 0xc8, !PT ;  /* 0x7fffffff0dff7812 */ /* 0x000fda000780c800 */
[----:B------:R-:W-:Y:S05]  /*23e0*/  @!P0 BRA `(.L_x_68) ;  /* 0x00000004003c8947 */ /* 0x000fea0003800000 */
[C---:B------:R-:W-:Y:S02]  /*23f0*/  FSETP.NEU.FTZ.AND P3, PT, |R0|.reuse, +INF , PT ;  /* 0x7f8000000000780b */ /* 0x040fe40003f7d200 */
[----:B------:R-:W-:Y:S02]  /*2400*/  FSETP.NEU.FTZ.AND P1, PT, |R3|, +INF , PT ;  /* 0x7f8000000300780b */ /* 0x000fe40003f3d200 */
[----:B------:R-:W-:-:S11]  /*2410*/  FSETP.NEU.FTZ.AND P0, PT, |R0|, +INF , PT ;  /* 0x7f8000000000780b */ /* 0x000fd60003f1d200 */
[----:B------:R-:W-:Y:S05]  /*2420*/  @!P1 BRA !P3, `(.L_x_68) ;  /* 0x00000004002c9947 */ /* 0x000fea0005800000 */
[----:B------:R-:W-:-:S04]  /*2430*/  LOP3.LUT P3, RZ, R0, 0x7fffffff, RZ, 0xc0, !PT ;  /* 0x7fffffff00ff7812 */ /* 0x000fc8000786c0ff */
[----:B------:R-:W-:-:S13]  /*2440*/  PLOP3.LUT P1, PT, P1, P3, PT, 0x2f, 0xf2 ;  /* 0x0000000000f2781c */ /* 0x000fda0000f26577 */
[----:B------:R-:W-:Y:S05]  /*2450*/  @P1 BRA `(.L_x_69) ;  /* 0x0000000400181947 */ /* 0x000fea0003800000 */
[----:B------:R-:W-:-:S04]  /*2460*/  LOP3.LUT P1, RZ, R13, 0x7fffffff, RZ, 0xc0, !PT ;  /* 0x7fffffff0dff7812 */ /* 0x000fc8000782c0ff */
[----:B------:R-:W-:-:S13]  /*2470*/  PLOP3.LUT P0, PT, P0, P1, PT, 0x2f, 0xf2 ;  /* 0x0000000000f2781c */ /* 0x000fda0000702577 */
[----:B------:R-:W-:Y:S05]  /*2480*/  @P0 BRA `(.L_x_70) ;  /* 0x0000000400000947 */ /* 0x000fea0003800000 */
[----:B------:R-:W-:Y:S02]  /*2490*/  ISETP.GE.AND P0, PT, R12, RZ, PT ;  /* 0x000000ff0c00720c */ /* 0x000fe40003f06270 */
[----:B------:R-:W-:-:S11]  /*24a0*/  ISETP.GE.AND P1, PT, R11, RZ, PT ;  /* 0x000000ff0b00720c */ /* 0x000fd60003f26270 */
[----:B------:R-:W-:Y:S01]  /*24b0*/  @P0 MOV R7, RZ ;  /* 0x000000ff00070202 */ /* 0x000fe20000000f00 */
[----:B------:R-:W-:Y:S01]  /*24c0*/  @!P0 FFMA R0, R0, 1.84467440737095516160e+19, RZ ;  /* 0x5f80000000008823 */ /* 0x000fe200000000ff */
[----:B------:R-:W-:Y:S01]  /*24d0*/  @!P0 MOV R7, 0xffffffc0 ;  /* 0xffffffc000078802 */ /* 0x000fe20000000f00 */
[----:B------:R-:W-:-:S04]  /*24e0*/  @!P1 FFMA R13, R3, 1.84467440737095516160e+19, RZ ;  /* 0x5f800000030d9823 */ /* 0x000fc800000000ff */
[----:B------:R-:W-:-:S07]  /*24f0*/  @!P1 VIADD R7, R7, 0x40 ;  /* 0x0000004007079836 */ /* 0x000fce0000000000 */
.L_x_66:
[----:B------:R-:W-:Y:S01]  /*2500*/  LEA R18, R6, 0xc0800000, 0x17 ;  /* 0xc080000006127811 */ /* 0x000fe200078eb8ff */
[----:B------:R-:W-:Y:S03]  /*2510*/  BSSY.RECONVERGENT B1, `(.L_x_71) ;  /* 0x0000036000017945 */ /* 0x000fe60003800200 */
[----:B------:R-:W-:Y:S02]  /*2520*/  IADD3 R18, PT, PT, -R18, R13, RZ ;  /* 0x0000000d12127210 */ /* 0x000fe40007ffe1ff */
[----:B------:R-:W-:Y:S02]  /*2530*/  IADD3 R13, PT, PT, R10, -0x7f, RZ ;  /* 0xffffff810a0d7810 */ /* 0x000fe40007ffe0ff */
[----:B------:R-:W0:Y:S01]  /*2540*/  MUFU.RCP R12, R18 ;  /* 0x00000012000c7308 */ /* 0x000e220000001000 */
[----:B------:R-:W-:Y:S02]  /*2550*/  FADD.FTZ R11, -R18, -RZ ;  /* 0x800000ff120b7221 */ /* 0x000fe40000010100 */
[----:B------:R-:W-:-:S02]  /*2560*/  IMAD R0, R13, -0x800000, R0 ;  /* 0xff8000000d007824 */ /* 0x000fc400078e0200 */
[----:B0-----:R-:W-:-:S04]  /*2570*/  FFMA R19, R12, R11, 1 ;  /* 0x3f8000000c137423 */ /* 0x001fc8000000000b */
[----:B------:R-:W-:-:S04]  /*2580*/  FFMA R19, R12, R19, R12 ;  /* 0x000000130c137223 */ /* 0x000fc8000000000c */
[----:B------:R-:W-:-:S04]  /*2590*/  FFMA R10, R0, R19, RZ ;  /* 0x00000013000a7223 */ /* 0x000fc800000000ff */
[----:B------:R-:W-:-:S04]  /*25a0*/  FFMA R12, R11, R10, R0 ;  /* 0x0000000a0b0c7223 */ /* 0x000fc80000000000 */
[----:B------:R-:W-:Y:S01]  /*25b0*/  FFMA R12, R19, R12, R10 ;  /* 0x0000000c130c7223 */ /* 0x000fe2000000000a */
[----:B------:R-:W-:-:S03]  /*25c0*/  IADD3 R10, PT, PT, R13, 0x7f, -R6 ;  /* 0x0000007f0d0a7810 */ /* 0x000fc60007ffe806 */
[----:B------:R-:W-:Y:S01]  /*25d0*/  FFMA R11, R11, R12, R0 ;  /* 0x0000000c0b0b7223 */ /* 0x000fe20000000000 */
[----:B------:R-:W-:-:S03]  /*25e0*/  IADD3 R7, PT, PT, R10, R7, RZ ;  /* 0x000000070a077210 */ /* 0x000fc60007ffe0ff */
[----:B------:R-:W-:-:S05]  /*25f0*/  FFMA R0, R19, R11, R12 ;  /* 0x0000000b13007223 */ /* 0x000fca000000000c */
[----:B------:R-:W-:-:S04]  /*2600*/  SHF.R.U32.HI R6, RZ, 0x17, R0 ;  /* 0x00000017ff067819 */ /* 0x000fc80000011600 */
[----:B------:R-:W-:-:S04]  /*2610*/  LOP3.LUT R6, R6, 0xff, RZ, 0xc0, !PT ;  /* 0x000000ff06067812 */ /* 0x000fc800078ec0ff */
[----:B------:R-:W-:-:S04]  /*2620*/  IADD3 R6, PT, PT, R6, R7, RZ ;  /* 0x0000000706067210 */ /* 0x000fc80007ffe0ff */
[----:B------:R-:W-:-:S04]  /*2630*/  IADD3 R10, PT, PT, R6, -0x1, RZ ;  /* 0xffffffff060a7810 */ /* 0x000fc80007ffe0ff */
[----:B------:R-:W-:-:S13]  /*2640*/  ISETP.GE.U32.AND P0, PT, R10, 0xfe, PT ;  /* 0x000000fe0a00780c */ /* 0x000fda0003f06070 */
[----:B------:R-:W-:Y:S05]  /*2650*/  @!P0 BRA `(.L_x_72) ;  /* 0x0000000000808947 */ /* 0x000fea0003800000 */
[----:B------:R-:W-:-:S13]  /*2660*/  ISETP.GT.AND P0, PT, R6, 0xfe, PT ;  /* 0x000000fe0600780c */ /* 0x000fda0003f04270 */
[----:B------:R-:W-:Y:S05]  /*2670*/  @P0 BRA `(.L_x_73) ;  /* 0x00000000006c0947 */ /* 0x000fea0003800000 */
[----:B------:R-:W-:-:S13]  /*2680*/  ISETP.GE.AND P0, PT, R6, 0x1, PT ;  /* 0x000000010600780c */ /* 0x000fda0003f06270 */
[----:B------:R-:W-:Y:S05]  /*2690*/  @P0 BRA `(.L_x_74) ;  /* 0x0000000000740947 */ /* 0x000fea0003800000 */
[----:B------:R-:W-:Y:S02]  /*26a0*/  ISETP.GE.AND P0, PT, R6, -0x18, PT ;  /* 0xffffffe80600780c */ /* 0x000fe40003f06270 */
[----:B------:R-:W-:-:S11]  /*26b0*/  LOP3.LUT R0, R0, 0x80000000, RZ, 0xc0, !PT ;  /* 0x8000000000007812 */ /* 0x000fd600078ec0ff */
[----:B------:R-:W-:Y:S05]  /*26c0*/  @!P0 BRA `(.L_x_74) ;  /* 0x0000000000688947 */ /* 0x000fea0003800000 */
[CCC-:B------:R-:W-:Y:S01]  /*26d0*/  FFMA.RZ R7, R19.reuse, R11.reuse, R12.reuse ;  /* 0x0000000b13077223 */ /* 0x1c0fe2000000c00c */
[CCC-:B------:R-:W-:Y:S01]  /*26e0*/  FFMA.RP R10, R19.reuse, R11.reuse, R12.reuse ;  /* 0x0000000b130a7223 */ /* 0x1c0fe2000000800c */
[----:B------:R-:W-:Y:S01]  /*26f0*/  FFMA.RM R19, R19, R11, R12 ;  /* 0x0000000b13137223 */ /* 0x000fe2000000400c */
[C---:B------:R-:W-:Y:S01]  /*2700*/  VIADD R11, R6.reuse, 0x20 ;  /* 0x00000020060b7836 */ /* 0x040fe20000000000 */
[C---:B------:R-:W-:Y:S02]  /*2710*/  ISETP.NE.AND P3, PT, R6.reuse, RZ, PT ;  /* 0x000000ff0600720c */ /* 0x040fe40003f65270 */
[----:B------:R-:W-:Y:S02]  /*2720*/  LOP3.LUT R7, R7, 0x7fffff, RZ, 0xc0, !PT ;  /* 0x007fffff07077812 */ /* 0x000fe400078ec0ff */
[----:B------:R-:W-:Y:S02]  /*2730*/  ISETP.NE.AND P1, PT, R6, RZ, PT ;  /* 0x000000ff0600720c */ /* 0x000fe40003f25270 */
[----:B------:R-:W-:-:S02]  /*2740*/  LOP3.LUT R12, R7, 0x800000, RZ, 0xfc, !PT ;  /* 0x00800000070c7812 */ /* 0x000fc400078efcff */
[----:B------:R-:W-:Y:S02]  /*2750*/  IADD3 R6, PT, PT, -R6, RZ, RZ ;  /* 0x000000ff06067210 */ /* 0x000fe40007ffe1ff */
[----:B------:R-:W-:Y:S02]  /*2760*/  SHF.L.U32 R11, R12, R11, RZ ;  /* 0x0000000b0c0b7219 */ /* 0x000fe400000006ff */
[----:B------:R-:W-:Y:S02]  /*2770*/  FSETP.NEU.FTZ.AND P0, PT, R10, R19, PT ;  /* 0x000000130a00720b */ /* 0x000fe40003f1d000 */
[----:B------:R-:W-:Y:S02]  /*2780*/  SEL R7, R6, RZ, P3 ;  /* 0x000000ff06077207 */ /* 0x000fe40001800000 */
[----:B------:R-:W-:Y:S02]  /*2790*/  ISETP.NE.AND P1, PT, R11, RZ, P1 ;  /* 0x000000ff0b00720c */ /* 0x000fe40000f25270 */
[----:B------:R-:W-:-:S02]  /*27a0*/  SHF.R.U32.HI R11, RZ, R7, R12 ;  /* 0x00000007ff0b7219 */ /* 0x000fc4000001160c */
[----:B------:R-:W-:Y:S02]  /*27b0*/  PLOP3.LUT P0, PT, P0, P1, PT, 0xf8, 0x8f ;  /* 0x00000000008f781c */ /* 0x000fe40000703f70 */
[----:B------:R-:W-:Y:S02]  /*27c0*/  SHF.R.U32.HI R7, RZ, 0x1, R11 ;  /* 0x00000001ff077819 */ /* 0x000fe4000001160b */
[----:B------:R-:W-:-:S04]  /*27d0*/  SEL R6, RZ, 0x1, !P0 ;  /* 0x00000001ff067807 */ /* 0x000fc80004000000 */
[----:B------:R-:W-:-:S04]  /*27e0*/  LOP3.LUT R6, R6, 0x1, R7, 0xf8, !PT ;  /* 0x0000000106067812 */ /* 0x000fc800078ef807 */
[----:B------:R-:W-:-:S04]  /*27f0*/  LOP3.LUT R6, R6, R11, RZ, 0xc0, !PT ;  /* 0x0000000b06067212 */ /* 0x000fc800078ec0ff */
[----:B------:R-:W-:-:S04]  /*2800*/  IADD3 R7, PT, PT, R7, R6, RZ ;  /* 0x0000000607077210 */ /* 0x000fc80007ffe0ff */
[----:B------:R-:W-:Y:S01]  /*2810*/  LOP3.LUT R0, R7, R0, RZ, 0xfc, !PT ;  /* 0x0000000007007212 */ /* 0x000fe200078efcff */
[----:B------:R-:W-:Y:S06]  /*2820*/  BRA `(.L_x_74) ;  /* 0x0000000000107947 */ /* 0x000fec0003800000 */
.L_x_73:
[----:B------:R-:W-:-:S04]  /*2830*/  LOP3.LUT R0, R0, 0x80000000, RZ, 0xc0, !PT ;  /* 0x8000000000007812 */ /* 0x000fc800078ec0ff */
[----:B------:R-:W-:Y:S01]  /*2840*/  LOP3.LUT R0, R0, 0x7f800000, RZ, 0xfc, !PT ;  /* 0x7f80000000007812 */ /* 0x000fe200078efcff */
[----:B------:R-:W-:Y:S06]  /*2850*/  BRA `(.L_x_74) ;  /* 0x0000000000047947 */ /* 0x000fec0003800000 */
.L_x_72:
[----:B------:R-:W-:-:S07]  /*2860*/  LEA R0, R7, R0, 0x17 ;  /* 0x0000000007007211 */ /* 0x000fce00078eb8ff */
.L_x_74:
[----:B------:R-:W-:Y:S05]  /*2870*/  BSYNC.RECONVERGENT B1 ;  /* 0x0000000000017941 */ /* 0x000fea0003800200 */
.L_x_71:
[----:B------:R-:W-:Y:S05]  /*2880*/  BRA `(.L_x_75) ;  /* 0x0000000000207947 */ /* 0x000fea0003800000 */
.L_x_70:
[----:B------:R-:W-:-:S04]  /*2890*/  LOP3.LUT R0, R13, 0x80000000, R0, 0x48, !PT ;  /* 0x800000000d007812 */ /* 0x000fc800078e4800 */
[----:B------:R-:W-:Y:S01]  /*28a0*/  LOP3.LUT R0, R0, 0x7f800000, RZ, 0xfc, !PT ;  /* 0x7f80000000007812 */ /* 0x000fe200078efcff */
[----:B------:R-:W-:Y:S06]  /*28b0*/  BRA `(.L_x_75) ;  /* 0x0000000000147947 */ /* 0x000fec0003800000 */
.L_x_69:
[----:B------:R-:W-:Y:S01]  /*28c0*/  LOP3.LUT R0, R13, 0x80000000, R0, 0x48, !PT ;  /* 0x800000000d007812 */ /* 0x000fe200078e4800 */
[----:B------:R-:W-:Y:S06]  /*28d0*/  BRA `(.L_x_75) ;  /* 0x00000000000c7947 */ /* 0x000fec0003800000 */
.L_x_68:
[----:B------:R-:W0:Y:S01]  /*28e0*/  MUFU.RSQ R0, -QNAN ;  /* 0xffc0000000007908 */ /* 0x000e220000001400 */
[----:B------:R-:W-:Y:S05]  /*28f0*/  BRA `(.L_x_75) ;  /* 0x0000000000047947 */ /* 0x000fea0003800000 */
.L_x_67:
[----:B------:R-:W-:-:S07]  /*2900*/  FADD.FTZ R0, R0, R3 ;  /* 0x0000000300007221 */ /* 0x000fce0000010000 */
.L_x_75:
[----:B------:R-:W-:Y:S05]  /*2910*/  BSYNC.RECONVERGENT B0 ;  /* 0x0000000000007941 */ /* 0x000fea0003800200 */
.L_x_65:
[----:B------:R-:W-:Y:S01]  /*2920*/  HFMA2 R7, -RZ, RZ, 0, 0 ;  /* 0x00000000ff077431 */ /* 0x000fe200000001ff */
[----:B------:R-:W-:-:S04]  /*2930*/  MOV R6, R2 ;  /* 0x0000000200067202 */ /* 0x000fc80000000f00 */
[----:B0-----:R-:W-:Y:S05]  /*2940*/  RET.REL.NODEC R6 `(_Z9computeMuPfS_Pii) ;  /* 0xffffffd406ac7950 */ /* 0x001fea0003c3ffff */
.L_x_76:
        /* <DEDUP_REMOVED lines=11> */
.L_x_91:


//--------------------- .text._Z10updateSetsPfS_S_PiS0_iii --------------------------
	.section	.text._Z10updateSetsPfS_S_PiS0_iii,"ax",@progbits
	.align	128
        .global         _Z10updateSetsPfS_S_PiS0_iii
        .type           _Z10updateSetsPfS_S_PiS0_iii,@function
        .size           _Z10updateSetsPfS_S_PiS0_iii,(.L_x_95 - _Z10updateSetsPfS_S_PiS0_iii)
        .other          _Z10updateSetsPfS_S_PiS0_iii,@"STO_CUDA_ENTRY STV_DEFAULT"
_Z10updateSetsPfS_S_PiS0_iii:
.text._Z10updateSetsPfS_S_PiS0_iii:
[----:B------:R-:W0:Y:S01]  /*0000*/  LDC R1, c[0x0][0x37c] ;  /* 0x0000df00ff017b82 */ /* 0x000e220000000800 */
[----:B------:R-:W1:Y:S07]  /*0010*/  S2R R3, SR_TID.X ;  /* 0x0000000000037919 */ /* 0x000e6e0000002100 */
[----:B------:R-:W1:Y:S01]  /*0020*/  S2UR UR4, SR_CTAID.X ;  /* 0x00000000000479c3 */ /* 0x000e620000002500 */
[----:B------:R-:W2:Y:S01]  /*0030*/  LDCU UR5, c[0x0][0x3b0] ;  /* 0x00007600ff0577ac */ /* 0x000ea20008000800 */
[----:B0-----:R-:W-:-:S06]  /*0040*/  VIADD R1, R1, 0xffffffe8 ;  /* 0xffffffe801017836 */ /* 0x001fcc0000000000 */
[----:B------:R-:W1:Y:S02]  /*0050*/  LDC R2, c[0x0][0x360] ;  /* 0x0000d800ff027b82 */ /* 0x000e640000000800 */
[----:B-1----:R-:W-:-:S05]  /*0060*/  IMAD R2, R2, UR4, R3 ;  /* 0x0000000402027c24 */ /* 0x002fca000f8e0203 */
[----:B--2---:R-:W-:-:S13]  /*0070*/  ISETP.GE.AND P0, PT, R2, UR5, PT ;  /* 0x0000000502007c0c */ /* 0x004fda000bf06270 */
[----:B------:R-:W-:Y:S05]  /*0080*/  @P0 EXIT ;  /* 0x000000000000094d */ /* 0x000fea0003800000 */
[----:B------:R-:W0:Y:S01]  /*0090*/  LDC R0, c[0x0][0x3ac] ;  /* 0x0000eb00ff007b82 */ /* 0x000e220000000800 */
[----:B------:R-:W1:Y:S01]  /*00a0*/  LDCU.64 UR6, c[0x0][0x358] ;  /* 0x00006b00ff0677ac */ /* 0x000e620008000a00 */
[----:B0-----:R-:W-:-:S13]  /*00b0*/  ISETP.GE.AND P0, PT, R0, 0x1, PT ;  /* 0x000000010000780c */ /* 0x001fda0003f06270 */
[----:B-1----:R-:W-:Y:S05]  /*00c0*/  @!P0 BRA `(.L_x_77) ;  /* 0x0000000400788947 */ /* 0x002fea0003800000 */
[C---:B------:R-:W-:Y:S01]  /*00d0*/  ISETP.GE.U32.AND P2, PT, R0.reuse, 0x10, PT ;  /* 0x000000100000780c */ /* 0x040fe20003f46070 */
[----:B------:R-:W-:Y:S01]  /*00e0*/  IMAD.MOV.U32 R3, RZ, RZ, RZ ;  /* 0x000000ffff037224 */ /* 0x000fe200078e00ff */
[----:B------:R-:W-:-:S04]  /*00f0*/  LOP3.LUT R24, R0, 0xf, RZ, 0xc0, !PT ;  /* 0x0000000f00187812 */ /* 0x000fc800078ec0ff */
[----:B------:R-:W-:-:S07]  /*0100*/  ISETP.NE.AND P1, PT, R24, RZ, PT ;  /* 0x000000ff1800720c */ /* 0x000fce0003f25270 */
[----:B------:R-:W-:Y:S06]  /*0110*/  @!P2 BRA `(.L_x_78) ;  /* 0x000000000084a947 */ /* 0x000fec0003800000 */
[----:B------:R-:W-:Y:S01]  /*0120*/  LOP3.LUT R3, R0, 0x7ffffff0, RZ, 0xc0, !PT ;  /* 0x7ffffff000037812 */ /* 0x000fe200078ec0ff */
[----:B------:R-:W-:-:S07]  /*0130*/  IMAD.MOV.U32 R22, RZ, RZ, RZ ;  /* 0x000000ffff167224 */ /* 0x000fce00078e00ff */
.L_x_79:
[----:B0-----:R-:W0:Y:S01]  /*0140*/  LDC.64 R20, c[0x0][0x380] ;  /* 0x0000e000ff147b82 */ /* 0x001e220000000a00 */
[----:B------:R-:W-:-:S04]  /*0150*/  IMAD.IADD R5, R2, 0x1, R22 ;  /* 0x0000000102057824 */ /* 0x000fc800078e0216 */
[----:B0-----:R-:W-:-:S05]  /*0160*/  IMAD.WIDE R20, R5, 0x4, R20 ;  /* 0x0000000405147825 */ /* 0x001fca00078e0214 */
[----:B------:R-:W2:Y:S04]  /*0170*/  LDG.E R18, desc[UR6][R20.64] ;  /* 0x0000000614127981 */ /* 0x000ea8000c1e1900 */
[----:B------:R-:W2:Y:S04]  /*0180*/  LDG.E R19, desc[UR6][R20.64+0x4] ;  /* 0x0000040614137981 */ /* 0x000ea8000c1e1900 */
[----:B------:R-:W3:Y:S04]  /*0190*/  LDG.E R16, desc[UR6][R20.64+0x8] ;  /* 0x0000080614107981 */ /* 0x000ee8000c1e1900 */
[----:B------:R-:W3:Y:S04]  /*01a0*/  LDG.E R17, desc[UR6][R20.64+0xc] ;  /* 0x00000c0614117981 */ /* 0x000ee8000c1e1900 */
[----:B------:R-:W4:Y:S04]  /*01b0*/  LDG.E R14, desc[UR6][R20.64+0x10] ;  /* 0x00001006140e7981 */ /* 0x000f28000c1e1900 */
[----:B------:R-:W4:Y:S04]  /*01c0*/  LDG.E R15, desc[UR6][R20.64+0x14] ;  /* 0x00001406140f7981 */ /* 0x000f28000c1e1900 */
[----:B------:R-:W5:Y:S04]  /*01d0*/  LDG.E R12, desc[UR6][R20.64+0x18] ;  /* 0x00001806140c7981 */ /* 0x000f68000c1e1900 */
        /* <DEDUP_REMOVED lines=8> */
[----:B------:R-:W5:Y:S01]  /*0260*/  LDG.E R5, desc[UR6][R20.64+0x3c] ;  /* 0x00003c0614057981 */ /* 0x000f62000c1e1900 */
[C---:B------:R-:W-:Y:S01]  /*0270*/  IMAD R23, R22.reuse, 0x4, R1 ;  /* 0x0000000416177824 */ /* 0x040fe200078e0201 */
[----:B------:R-:W-:-:S04]  /*0280*/  IADD3 R22, PT, PT, R22, 0x10, RZ ;  /* 0x0000001016167810 */ /* 0x000fc80007ffe0ff */
[----:B------:R-:W-:Y:S01]  /*0290*/  ISETP.NE.AND P2, PT, R22, R3, PT ;  /* 0x000000031600720c */ /* 0x000fe20003f45270 */
[----:B--2---:R0:W-:Y:S04]  /*02a0*/  STL.64 [R23], R18 ;  /* 0x0000001217007387 */ /* 0x0041e80000100a00 */
[----:B---3--:R0:W-:Y:S04]  /*02b0*/  STL.64 [R23+0x8], R16 ;  /* 0x0000081017007387 */ /* 0x0081e80000100a00 */
[----:B----4-:R0:W-:Y:S04]  /*02c0*/  STL.64 [R23+0x10], R14 ;  /* 0x0000100e17007387 */ /* 0x0101e80000100a00 */
[----:B-----5:R0:W-:Y:S04]  /*02d0*/  STL.64 [R23+0x18], R12 ;  /* 0x0000180c17007387 */ /* 0x0201e80000100a00 */
[----:B------:R0:W-:Y:S04]  /*02e0*/  STL.64 [R23+0x20], R10 ;  /* 0x0000200a17007387 */ /* 0x0001e80000100a00 */
[----:B------:R0:W-:Y:S04]  /*02f0*/  STL.64 [R23+0x28], R8 ;  /* 0x0000280817007387 */ /* 0x0001e80000100a00 */
[----:B------:R0:W-:Y:S04]  /*0300*/  STL.64 [R23+0x30], R6 ;  /* 0x0000300617007387 */ /* 0x0001e80000100a00 */
[----:B------:R0:W-:Y:S01]  /*0310*/  STL.64 [R23+0x38], R4 ;  /* 0x0000380417007387 */ /* 0x0001e20000100a00 */
[----:B------:R-:W-:Y:S05]  /*0320*/  @P2 BRA `(.L_x_79) ;  /* 0xfffffffc00842947 */ /* 0x000fea000383ffff */
.L_x_78:
[----:B------:R-:W-:Y:S05]  /*0330*/  @!P1 BRA `(.L_x_77) ;  /* 0x0000000000dc9947 */ /* 0x000fea0003800000 */
[----:B------:R-:W-:Y:S02]  /*0340*/  ISETP.GE.U32.AND P1, PT, R24, 0x8, PT ;  /* 0x000000081800780c */ /* 0x000fe40003f26070 */
[----:B0-----:R-:W-:-:S04]  /*0350*/  LOP3.LUT R9, R0, 0x7, RZ, 0xc0, !PT ;  /* 0x0000000700097812 */ /* 0x001fc800078ec0ff */
[----:B------:R-:W-:-:S07]  /*0360*/  ISETP.NE.AND P2, PT, R9, RZ, PT ;  /* 0x000000ff0900720c */ /* 0x000fce0003f45270 */
[----:B------:R-:W-:Y:S06]  /*0370*/  @!P1 BRA `(.L_x_80) ;  /* 0x0000000000549947 */ /* 0x000fec0003800000 */
[----:B------:R-:W0:Y:S01]  /*0380*/  LDC.64 R4, c[0x0][0x380] ;  /* 0x0000e000ff047b82 */ /* 0x000e220000000a00 */
[----:B------:R-:W-:-:S04]  /*0390*/  IMAD.IADD R7, R2, 0x1, R3 ;  /* 0x0000000102077824 */ /* 0x000fc800078e0203 */
[----:B0-----:R-:W-:-:S05]  /*03a0*/  IMAD.WIDE R4, R7, 0x4, R4 ;  /* 0x0000000407047825 */ /* 0x001fca00078e0204 */
[----:B------:R-:W2:Y:S04]  /*03b0*/  LDG.E R6, desc[UR6][R4.64] ;  /* 0x0000000604067981 */ /* 0x000ea8000c1e1900 */
[----:B------:R-:W3:Y:S04]  /*03c0*/  LDG.E R8, desc[UR6][R4.64+0x4] ;  /* 0x0000040604087981 */ /* 0x000ee8000c1e1900 */
[----:B------:R-:W4:Y:S04]  /*03d0*/  LDG.E R10, desc[UR6][R4.64+0x8] ;  /* 0x00000806040a7981 */ /* 0x000f28000c1e1900 */
[----:B------:R-:W5:Y:S04]  /*03e0*/  LDG.E R12, desc[UR6][R4.64+0xc] ;  /* 0x00000c06040c7981 */ /* 0x000f68000c1e1900 */
[----:B------:R-:W5:Y:S04]  /*03f0*/  LDG.E R14, desc[UR6][R4.64+0x10] ;  /* 0x00001006040e7981 */ /* 0x000f68000c1e1900 */
[----:B------:R-:W5:Y:S04]  /*0400*/  LDG.E R16, desc[UR6][R4.64+0x14] ;  /* 0x0000140604107981 */ /* 0x000f68000c1e1900 */
[----:B------:R-:W5:Y:S04]  /*0410*/  LDG.E R18, desc[UR6][R4.64+0x18] ;  /* 0x0000180604127981 */ /* 0x000f68000c1e1900 */
[----:B------:R-:W5:Y:S01]  /*0420*/  LDG.E R20, desc[UR6][R4.64+0x1c] ;  /* 0x00001c0604147981 */ /* 0x000f62000c1e1900 */
[----:B------:R-:W-:-:S02]  /*0430*/  IMAD R7, R3, 0x4, R1 ;  /* 0x0000000403077824 */ /* 0x000fc400078e0201 */
[----:B------:R-:W-:-:S03]  /*0440*/  VIADD R3, R3, 0x8 ;  /* 0x0000000803037836 */ /* 0x000fc60000000000 */
[----:B--2---:R0:W-:Y:S04]  /*0450*/  STL [R7], R6 ;  /* 0x0000000607007387 */ /* 0x0041e80000100800 */
[----:B---3--:R0:W-:Y:S04]  /*0460*/  STL [R7+0x4], R8 ;  /* 0x0000040807007387 */ /* 0x0081e80000100800 */
[----:B----4-:R0:W-:Y:S04]  /*0470*/  STL [R7+0x8], R10 ;  /* 0x0000080a07007387 */ /* 0x0101e80000100800 */
[----:B-----5:R0:W-:Y:S04]  /*0480*/  STL [R7+0xc], R12 ;  /* 0x00000c0c07007387 */ /* 0x0201e80000100800 */
[----:B------:R0:W-:Y:S04]  /*0490*/  STL [R7+0x10], R14 ;  /* 0x0000100e07007387 */ /* 0x0001e80000100800 */
[----:B------:R0:W-:Y:S04]  /*04a0*/  STL [R7+0x14], R16 ;  /* 0x0000141007007387 */ /* 0x0001e80000100800 */
[----:B------:R0:W-:Y:S04]  /*04b0*/  STL [R7+0x18], R18 ;  /* 0x0000181207007387 */ /* 0x0001e80000100800 */
[----:B------:R0:W-:Y:S02]  /*04c0*/  STL [R7+0x1c], R20 ;  /* 0x00001c1407007387 */ /* 0x0001e40000100800 */
.L_x_80:
[----:B------:R-:W-:Y:S05]  /*04d0*/  @!P2 BRA `(.L_x_77) ;  /* 0x000000000074a947 */ /* 0x000fea0003800000 */
[----:B------:R-:W-:Y:S02]  /*04e0*/  ISETP.GE.U32.AND P1, PT, R9, 0x4, PT ;  /* 0x000000040900780c */ /* 0x000fe40003f26070 */
[----:B------:R-:W-:-:S04]  /*04f0*/  LOP3.LUT R11, R0, 0x3, RZ, 0xc0, !PT ;  /* 0x00000003000b7812 */ /* 0x000fc800078ec0ff */
[----:B------:R-:W-:-:S07]  /*0500*/  ISETP.NE.AND P2, PT, R11, RZ, PT ;  /* 0x000000ff0b00720c */ /* 0x000fce0003f45270 */
[----:B------:R-:W-:Y:S06]  /*0510*/  @!P1 BRA `(.L_x_81) ;  /* 0x0000000000349947 */ /* 0x000fec0003800000 */
[----:B------:R-:W1:Y:S01]  /*0520*/  LDC.64 R4, c[0x0][0x380] ;  /* 0x0000e000ff047b82 */ /* 0x000e620000000a00 */
[----:B0-----:R-:W-:-:S04]  /*0530*/  IMAD.IADD R7, R2, 0x1, R3 ;  /* 0x0000000102077824 */ /* 0x001fc800078e0203 */
[----:B-1----:R-:W-:-:S05]  /*0540*/  IMAD.WIDE R4, R7, 0x4, R4 ;  /* 0x0000000407047825 */ /* 0x002fca00078e0204 */
[----:B------:R-:W2:Y:S04]  /*0550*/  LDG.E R6, desc[UR6][R4.64] ;  /* 0x0000000604067981 */ /* 0x000ea8000c1e1900 */
[----:B------:R-:W3:Y:S04]  /*0560*/  LDG.E R8, desc[UR6][R4.64+0x4] ;  /* 0x0000040604087981 */ /* 0x000ee8000c1e1900 */
[----:B------:R-:W4:Y:S04]  /*0570*/  LDG.E R10, desc[UR6][R4.64+0x8] ;  /* 0x00000806040a7981 */ /* 0x000f28000c1e1900 */
[----:B------:R-:W5:Y:S01]  /*0580*/  LDG.E R12, desc[UR6][R4.64+0xc] ;  /* 0x00000c06040c7981 */ /* 0x000f62000c1e1900 */
[C---:B------:R-:W-:Y:S01]  /*0590*/  LEA R7, R3.reuse, R1, 0x2 ;  /* 0x0000000103077211 */ /* 0x040fe200078e10ff */
[----:B------:R-:W-:-:S04]  /*05a0*/  VIADD R3, R3, 0x4 ;  /* 0x0000000403037836 */ /* 0x000fc80000000000 */
[----:B--2---:R1:W-:Y:S04]  /*05b0*/  STL [R7], R6 ;  /* 0x0000000607007387 */ /* 0x0043e80000100800 */
[----:B---3--:R1:W-:Y:S04]  /*05c0*/  STL [R7+0x4], R8 ;  /* 0x0000040807007387 */ /* 0x0083e80000100800 */
[----:B----4-:R1:W-:Y:S04]  /*05d0*/  STL [R7+0x8], R10 ;  /* 0x0000080a07007387 */ /* 0x0103e80000100800 */
[----:B-----5:R1:W-:Y:S02]  /*05e0*/  STL [R7+0xc], R12 ;  /* 0x00000c0c07007387 */ /* 0x0203e40000100800 */
.L_x_81:
[----:B------:R-:W-:Y:S05]  /*05f0*/  @!P2 BRA `(.L_x_77) ;  /* 0x00000000002ca947 */ /* 0x000fea0003800000 */
[----:B01----:R-:W0:Y:S01]  /*0600*/  LDC.64 R6, c[0x0][0x380] ;  /* 0x0000e000ff067b82 */ /* 0x003e220000000a00 */
[----:B------:R-:W-:-:S05]  /*0610*/  UMOV UR4, URZ ;  /* 0x000000ff00047c82 */ /* 0x000fca0008000000 */
.L_x_82:
[----:B------:R-:W-:-:S04]  /*0620*/  IMAD.IADD R5, R2, 0x1, R3 ;  /* 0x0000000102057824 */ /* 0x000fc800078e0203 */
[----:B0-2---:R-:W-:-:S06]  /*0630*/  IMAD.WIDE R4, R5, 0x4, R6 ;  /* 0x0000000405047825 */ /* 0x005fcc00078e0206 */
[----:B------:R-:W2:Y:S01]  /*0640*/  LDG.E R4, desc[UR6][R4.64] ;  /* 0x0000000604047981 */ /* 0x000ea2000c1e1900 */
[C---:B------:R-:W-:Y:S01]  /*0650*/  IMAD R9, R3.reuse, 0x4, R1 ;  /* 0x0000000403097824 */ /* 0x040fe200078e0201 */
[----:B------:R-:W-:Y:S01]  /*0660*/  UIADD3 UR4, UPT, UPT, UR4, 0x1, URZ ;  /* 0x0000000104047890 */ /* 0x000fe2000fffe0ff */
[----:B------:R-:W-:-:S05]  /*0670*/  IADD3 R3, PT, PT, R3, 0x1, RZ ;  /* 0x0000000103037810 */ /* 0x000fca0007ffe0ff */
[----:B------:R-:W-:Y:S01]  /*0680*/  ISETP.NE.AND P1, PT, R11, UR4, PT ;  /* 0x000000040b007c0c */ /* 0x000fe2000bf25270 */
[----:B--2---:R2:W-:-:S12]  /*0690*/  STL [R9], R4 ;  /* 0x0000000409007387 */ /* 0x0045d80000100800 */
[----:B------:R-:W-:Y:S05]  /*06a0*/  @P1 BRA `(.L_x_82) ;  /* 0xfffffffc00dc1947 */ /* 0x000fea000383ffff */
.L_x_77:
[----:B------:R-:W3:Y:S01]  /*06b0*/  LDCU UR4, c[0x0][0x3a8] ;  /* 0x00007500ff0477ac */ /* 0x000ee20008000800 */
[----:B------:R-:W4:Y:S01]  /*06c0*/  S2R R3, SR_LANEID ;  /* 0x0000000000037919 */ /* 0x000f220000000000 */
[----:B01----:R-:W0:Y:S08]  /*06d0*/  LDC.64 R6, c[0x0][0x3a0] ;  /* 0x0000e800ff067b82 */ /* 0x003e300000000a00 */
[----:B--2---:R-:W1:Y:S01]  /*06e0*/  LDC.64 R4, c[0x0][0x398] ;  /* 0x0000e600ff047b82 */ /* 0x004e620000000a00 */
[----:B---3--:R-:W-:-:S09]  /*06f0*/  UISETP.GE.AND UP0, UPT, UR4, 0x1, UPT ;  /* 0x000000010400788c */ /* 0x008fd2000bf06270 */
[----:B------:R-:W-:Y:S05]  /*0700*/  BRA.U !UP0, `(.L_x_83) ;  /* 0x0000000108047547 */ /* 0x000fea000b800000 */
.L_x_84:
[----:B------:R-:W-:Y:S05]  /*0710*/  BRA `(.L_x_84) ;  /* 0xfffffffc00fc7947 */ /* 0x000fea000383ffff */
.L_x_83:
[----:B------:R-:W-:Y:S02]  /*0720*/  VOTEU.ANY UR4, UPT, PT ;  /* 0x0000000000047886 */ /* 0x000fe400038e0100 */
[----:B------:R-:W-:Y:S02]  /*0730*/  UFLO.U32 UR5, UR4 ;  /* 0x00000004000572bd */ /* 0x000fe400080e0000 */
[----:B------:R-:W1:Y:S04]  /*0740*/  POPC R9, UR4 ;  /* 0x0000000400097d09 */ /* 0x000e680008000000 */
[----:B----4-:R-:W-:Y:S01]  /*0750*/  ISETP.EQ.U32.AND P1, PT, R3, UR5, PT ;  /* 0x0000000503007c0c */ /* 0x010fe2000bf22070 */
[----:B0-----:R-:W-:-:S05]  /*0760*/  IMAD.WIDE R2, R2, 0x4, R6 ;  /* 0x0000000402027825 */ /* 0x001fca00078e0206 */
[----:B------:R0:W-:Y:S07]  /*0770*/  STG.E desc[UR6][R2.64], RZ ;  /* 0x000000ff02007986 */ /* 0x0001ee000c101906 */
[----:B-1----:R0:W-:Y:S01]  /*0780*/  @P1 REDG.E.ADD.STRONG.GPU desc[UR6][R4.64], R9 ;  /* 0x000000090400198e */ /* 0x0021e2000c12e106 */
[----:B------:R-:W-:Y:S05]  /*0790*/  @!P0 EXIT ;  /* 0x000000000000894d */ /* 0x000fea0003800000 */
[C---:B------:R-:W-:Y:S01]  /*07a0*/  ISETP.GE.U32.AND P0, PT, R0.reuse, 0x10, PT ;  /* 0x000000100000780c */ /* 0x040fe20003f06070 */
[----:B0-----:R-:W-:Y:S01]  /*07b0*/  IMAD.MOV.U32 R2, RZ, RZ, RZ ;  /* 0x000000ffff027224 */ /* 0x001fe200078e00ff */
[----:B------:R-:W-:-:S04]  /*07c0*/  LOP3.LUT R25, R0, 0xf, RZ, 0xc0, !PT ;  /* 0x0000000f00197812 */ /* 0x000fc800078ec0ff */
[----:B------:R-:W-:-:S07]  /*07d0*/  ISETP.NE.AND P1, PT, R25, RZ, PT ;  /* 0x000000ff1900720c */ /* 0x000fce0003f25270 */
[----:B------:R-:W-:Y:S06]  /*07e0*/  @!P0 BRA `(.L_x_85) ;  /* 0x0000000000808947 */ /* 0x000fec0003800000 */
[----:B------:R-:W0:Y:S01]  /*07f0*/  LDC.64 R4, c[0x0][0x390] ;  /* 0x0000e400ff047b82 */ /* 0x000e220000000a00 */
[----:B------:R-:W-:Y:S01]  /*0800*/  LOP3.LUT R2, R0, 0x7ffffff0, RZ, 0xc0, !PT ;  /* 0x7ffffff000027812 */ /* 0x000fe200078ec0ff */
[----:B------:R-:W-:-:S07]  /*0810*/  IMAD.MOV.U32 R3, RZ, RZ, RZ ;  /* 0x000000ffff037224 */ /* 0x000fce00078e00ff */
.L_x_86:
[----:B------:R-:W-:-:S05]  /*0820*/  IMAD R24, R3, 0x4, R1 ;  /* 0x0000000403187824 */ /* 0x000fca00078e0201 */
[----:B-1----:R-:W2:Y:S04]  /*0830*/  LDL.64 R6, [R24] ;  /* 0x0000000018067983 */ /* 0x002ea80000100a00 */
[----:B------:R-:W3:Y:S04]  /*0840*/  LDL.64 R8, [R24+0x8] ;  /* 0x0000080018087983 */ /* 0x000ee80000100a00 */
[----:B------:R-:W4:Y:S04]  /*0850*/  LDL.64 R10, [R24+0x10] ;  /* 0x00001000180a7983 */ /* 0x000f280000100a00 */
[----:B------:R-:W5:Y:S04]  /*0860*/  LDL.64 R12, [R24+0x18] ;  /* 0x00001800180c7983 */ /* 0x000f680000100a00 */
[----:B------:R-:W5:Y:S04]  /*0870*/  LDL.64 R14, [R24+0x20] ;  /* 0x00002000180e7983 */ /* 0x000f680000100a00 */
[----:B------:R-:W5:Y:S04]  /*0880*/  LDL.64 R16, [R24+0x28] ;  /* 0x0000280018107983 */ /* 0x000f680000100a00 */
[----:B------:R-:W5:Y:S04]  /*0890*/  LDL.64 R18, [R24+0x30] ;  /* 0x0000300018127983 */ /* 0x000f680000100a00 */
[----:B------:R-:W5:Y:S01]  /*08a0*/  LDL.64 R20, [R24+0x38] ;  /* 0x0000380018147983 */ /* 0x000f620000100a00 */
[C---:B0-----:R-:W-:Y:S01]  /*08b0*/  IMAD.WIDE.U32 R22, R3.reuse, 0x4, R4 ;  /* 0x0000000403167825 */ /* 0x041fe200078e0004 */
[----:B------:R-:W-:-:S04]  /*08c0*/  IADD3 R3, PT, PT, R3, 0x10, RZ ;  /* 0x0000001003037810 */ /* 0x000fc80007ffe0ff */
[----:B------:R-:W-:Y:S01]  /*08d0*/  ISETP.NE.AND P0, PT, R3, R2, PT ;  /* 0x000000020300720c */ /* 0x000fe20003f05270 */
[----:B--2---:R1:W-:Y:S04]  /*08e0*/  REDG.E.ADD.F32.FTZ.RN.STRONG.GPU desc[UR6][R22.64], R6 ;  /* 0x00000006160079a6 */ /* 0x0043e8000c12f306 */
[----:B------:R1:W-:Y:S04]  /*08f0*/  REDG.E.ADD.F32.FTZ.RN.STRONG.GPU desc[UR6][R22.64+0x4], R7 ;  /* 0x00000407160079a6 */ /* 0x0003e8000c12f306 */
[----:B---3--:R1:W-:Y:S04]  /*0900*/  REDG.E.ADD.F32.FTZ.RN.STRONG.GPU desc[UR6][R22.64+0x8], R8 ;  /* 0x00000808160079a6 */ /* 0x0083e8000c12f306 */
[----:B------:R1:W-:Y:S04]  /*0910*/  REDG.E.ADD.F32.FTZ.RN.STRONG.GPU desc[UR6][R22.64+0xc], R9 ;  /* 0x00000c09160079a6 */ /* 0x0003e8000c12f306 */
[----:B----4-:R1:W-:Y:S04]  /*0920*/  REDG.E.ADD.F32.FTZ.RN.STRONG.GPU desc[UR6][R22.64+0x10], R10 ;  /* 0x0000100a160079a6 */ /* 0x0103e8000c12f306 */
[----:B------:R1:W-:Y:S04]  /*0930*/  REDG.E.ADD.F32.FTZ.RN.STRONG.GPU desc[UR6][R22.64+0x14], R11 ;  /* 0x0000140b160079a6 */ /* 0x0003e8000c12f306 */
[----:B-----5:R1:W-:Y:S04]  /*0940*/  REDG.E.ADD.F32.FTZ.RN.STRONG.GPU desc[UR6][R22.64+0x18], R12 ;  /* 0x0000180c160079a6 */ /* 0x0203e8000c12f306 */
[----:B------:R1:W-:Y:S04]  /*0950*/  REDG.E.ADD.F32.FTZ.RN.STRONG.GPU desc[UR6][R22.64+0x1c], R13 ;  /* 0x00001c0d160079a6 */ /* 0x0003e8000c12f306 */
[----:B------:R1:W-:Y:S04]  /*0960*/  REDG.E.ADD.F32.FTZ.RN.STRONG.GPU desc[UR6][R22.64+0x20], R14 ;  /* 0x0000200e160079a6 */ /* 0x0003e8000c12f306 */
[----:B------:R1:W-:Y:S04]  /*0970*/  REDG.E.ADD.F32.FTZ.RN.STRONG.GPU desc[UR6][R22.64+0x24], R15 ;  /* 0x0000240f160079a6 */ /* 0x0003e8000c12f306 */
[----:B------:R1:W-:Y:S04]  /*0980*/  REDG.E.ADD.F32.FTZ.RN.STRONG.GPU desc[UR6][R22.64+0x28], R16 ;  /* 0x00002810160079a6 */ /* 0x0003e8000c12f306 */
[----:B------:R1:W-:Y:S04]  /*0990*/  REDG.E.ADD.F32.FTZ.RN.STRONG.GPU desc[UR6][R22.64+0x2c], R17 ;  /* 0x00002c11160079a6 */ /* 0x0003e8000c12f306 */
[----:B------:R1:W-:Y:S04]  /*09a0*/  REDG.E.ADD.F32.FTZ.RN.STRONG.GPU desc[UR6][R22.64+0x30], R18 ;  /* 0x00003012160079a6 */ /* 0x0003e8000c12f306 */
[----:B------:R1:W-:Y:S04]  /*09b0*/  REDG.E.ADD.F32.FTZ.RN.STRONG.GPU desc[UR6][R22.64+0x34], R19 ;  /* 0x00003413160079a6 */ /* 0x0003e8000c12f306 */
[----:B------:R1:W-:Y:S04]  /*09c0*/  REDG.E.ADD.F32.FTZ.RN.STRONG.GPU desc[UR6][R22.64+0x38], R20 ;  /* 0x00003814160079a6 */ /* 0x0003e8000c12f306 */
[----:B------:R1:W-:Y:S01]  /*09d0*/  REDG.E.ADD.F32.FTZ.RN.STRONG.GPU desc[UR6][R22.64+0x3c], R21 ;  /* 0x00003c15160079a6 */ /* 0x0003e2000c12f306 */
[----:B------:R-:W-:Y:S05]  /*09e0*/  @P0 BRA `(.L_x_86) ;  /* 0xfffffffc008c0947 */ /* 0x000fea000383ffff */
.L_x_85:
[----:B------:R-:W-:Y:S05]  /*09f0*/  @!P1 EXIT ;  /* 0x000000000000994d */ /* 0x000fea0003800000 */
[----:B------:R-:W-:Y:S02]  /*0a00*/  ISETP.GE.U32.AND P0, PT, R25, 0x8, PT ;  /* 0x000000081900780c */ /* 0x000fe40003f06070 */
[----:B-1----:R-:W-:-:S04]  /*0a10*/  LOP3.LUT R6, R0, 0x7, RZ, 0xc0, !PT ;  /* 0x0000000700067812 */ /* 0x002fc800078ec0ff */
[----:B------:R-:W-:-:S07]  /*0a20*/  ISETP.NE.AND P1, PT, R6, RZ, PT ;  /* 0x000000ff0600720c */ /* 0x000fce0003f25270 */
[----:B------:R-:W-:Y:S06]  /*0a30*/  @!P0 BRA `(.L_x_87) ;  /* 0x0000000000508947 */ /* 0x000fec0003800000 */
[C---:B------:R-:W-:Y:S01]  /*0a40*/  IMAD R3, R2.reuse, 0x4, R1 ;  /* 0x0000000402037824 */ /* 0x040fe200078e0201 */
[----:B------:R-:W0:Y:S04]  /*0a50*/  LDC.64 R4, c[0x0][0x390] ;  /* 0x0000e400ff047b82 */ /* 0x000e280000000a00 */
[----:B------:R-:W2:Y:S04]  /*0a60*/  LDL R7, [R3] ;  /* 0x0000000003077983 */ /* 0x000ea80000100800 */
[----:B------:R-:W3:Y:S04]  /*0a70*/  LDL R9, [R3+0x4] ;  /* 0x0000040003097983 */ /* 0x000ee80000100800 */
[----:B------:R-:W4:Y:S04]  /*0a80*/  LDL R11, [R3+0x8] ;  /* 0x00000800030b7983 */ /* 0x000f280000100800 */
[----:B------:R-:W5:Y:S04]  /*0a90*/  LDL R13, [R3+0xc] ;  /* 0x00000c00030d7983 */ /* 0x000f680000100800 */
[----:B------:R-:W5:Y:S04]  /*0aa0*/  LDL R15, [R3+0x10] ;  /* 0x00001000030f7983 */ /* 0x000f680000100800 */
[----:B------:R-:W5:Y:S04]  /*0ab0*/  LDL R17, [R3+0x14] ;  /* 0x0000140003117983 */ /* 0x000f680000100800 */
[----:B------:R-:W5:Y:S04]  /*0ac0*/  LDL R19, [R3+0x18] ;  /* 0x0000180003137983 */ /* 0x000f680000100800 */
[----:B------:R-:W5:Y:S01]  /*0ad0*/  LDL R21, [R3+0x1c] ;  /* 0x00001c0003157983 */ /* 0x000f620000100800 */
[----:B0-----:R-:W-:-:S05]  /*0ae0*/  IMAD.WIDE.U32 R4, R2, 0x4, R4 ;  /* 0x0000000402047825 */ /* 0x001fca00078e0004 */
[----:B--2---:R0:W-:Y:S04]  /*0af0*/  REDG.E.ADD.F32.FTZ.RN.STRONG.GPU desc[UR6][R4.64], R7 ;  /* 0x00000007040079a6 */ /* 0x0041e8000c12f306 */
[----:B---3--:R0:W-:Y:S04]  /*0b00*/  REDG.E.ADD.F32.FTZ.RN.STRONG.GPU desc[UR6][R4.64+0x4], R9 ;  /* 0x00000409040079a6 */ /* 0x0081e8000c12f306 */
[----:B----4-:R0:W-:Y:S04]  /*0b10*/  REDG.E.ADD.F32.FTZ.RN.STRONG.GPU desc[UR6][R4.64+0x8], R11 ;  /* 0x0000080b040079a6 */ /* 0x0101e8000c12f306 */
[----:B-----5:R0:W-:Y:S04]  /*0b20*/  REDG.E.ADD.F32.FTZ.RN.STRONG.GPU desc[UR6][R4.64+0xc], R13 ;  /* 0x00000c0d040079a6 */ /* 0x0201e8000c12f306 */
[----:B------:R0:W-:Y:S04]  /*0b30*/  REDG.E.ADD.F32.FTZ.RN.STRONG.GPU desc[UR6][R4.64+0x10], R15 ;  /* 0x0000100f040079a6 */ /* 0x0001e8000c12f306 */
[----:B------:R0:W-:Y:S04]  /*0b40*/  REDG.E.ADD.F32.FTZ.RN.STRONG.GPU desc[UR6][R4.64+0x14], R17 ;  /* 0x00001411040079a6 */ /* 0x0001e8000c12f306 */
[----:B------:R0:W-:Y:S04]  /*0b50*/  REDG.E.ADD.F32.FTZ.RN.STRONG.GPU desc[UR6][R4.64+0x18], R19 ;  /* 0x00001813040079a6 */ /* 0x0001e8000c12f306 */
[----:B------:R0:W-:Y:S01]  /*0b60*/  REDG.E.ADD.F32.FTZ.RN.STRONG.GPU desc[UR6][R4.64+0x1c], R21 ;  /* 0x00001c15040079a6 */ /* 0x0001e2000c12f306 */
[----:B------:R-:W-:-:S07]  /*0b70*/  VIADD R2, R2, 0x8 ;  /* 0x0000000802027836 */ /* 0x000fce0000000000 */
.L_x_87:
[----:B------:R-:W-:Y:S05]  /*0b80*/  @!P1 EXIT ;  /* 0x000000000000994d */ /* 0x000fea0003800000 */
[----:B------:R-:W-:Y:S02]  /*0b90*/  ISETP.GE.U32.AND P0, PT, R6, 0x4, PT ;  /* 0x000000040600780c */ /* 0x000fe40003f06070 */
[----:B------:R-:W-:-:S04]  /*0ba0*/  LOP3.LUT R8, R0, 0x3, RZ, 0xc0, !PT ;  /* 0x0000000300087812 */ /* 0x000fc800078ec0ff */
[----:B------:R-:W-:-:S07]  /*0bb0*/  ISETP.NE.AND P1, PT, R8, RZ, PT ;  /* 0x000000ff0800720c */ /* 0x000fce0003f25270 */
[----:B------:R-:W-:Y:S06]  /*0bc0*/  @!P0 BRA `(.L_x_88) ;  /* 0x0000000000308947 */ /* 0x000fec0003800000 */
[C---:B------:R-:W-:Y:S01]  /*0bd0*/  IMAD R0, R2.reuse, 0x4, R1 ;  /* 0x0000000402007824 */ /* 0x040fe200078e0201 */
[----:B0-----:R-:W0:Y:S04]  /*0be0*/  LDC.64 R4, c[0x0][0x390] ;  /* 0x0000e400ff047b82 */ /* 0x001e280000000a00 */
[----:B------:R-:W2:Y:S04]  /*0bf0*/  LDL R3, [R0] ;  /* 0x0000000000037983 */ /* 0x000ea80000100800 */
[----:B------:R-:W3:Y:S04]  /*0c00*/  LDL R7, [R0+0x4] ;  /* 0x0000040000077983 */ /* 0x000ee80000100800 */
[----:B------:R-:W4:Y:S04]  /*0c10*/  LDL R9, [R0+0x8] ;  /* 0x0000080000097983 */ /* 0x000f280000100800 */
[----:B------:R-:W5:Y:S01]  /*0c20*/  LDL R11, [R0+0xc] ;  /* 0x00000c00000b7983 */ /* 0x000f620000100800 */
[----:B0-----:R-:W-:-:S05]  /*0c30*/  IMAD.WIDE.U32 R4, R2, 0x4, R4 ;  /* 0x0000000402047825 */ /* 0x001fca00078e0004 */
[----:B--2---:R1:W-:Y:S04]  /*0c40*/  REDG.E.ADD.F32.FTZ.RN.STRONG.GPU desc[UR6][R4.64], R3 ;  /* 0x00000003040079a6 */ /* 0x0043e8000c12f306 */
[----:B---3--:R1:W-:Y:S04]  /*0c50*/  REDG.E.ADD.F32.FTZ.RN.STRONG.GPU desc[UR6][R4.64+0x4], R7 ;  /* 0x00000407040079a6 */ /* 0x0083e8000c12f306 */
[----:B----4-:R1:W-:Y:S04]  /*0c60*/  REDG.E.ADD.F32.FTZ.RN.STRONG.GPU desc[UR6][R4.64+0x8], R9 ;  /* 0x00000809040079a6 */ /* 0x0103e8000c12f306 */
[----:B-----5:R1:W-:Y:S01]  /*0c70*/  REDG.E.ADD.F32.FTZ.RN.STRONG.GPU desc[UR6][R4.64+0xc], R11 ;  /* 0x00000c0b040079a6 */ /* 0x0203e2000c12f306 */
[----:B------:R-:W-:-:S07]  /*0c80*/  IADD3 R2, PT, PT, R2, 0x4, RZ ;  /* 0x0000000402027810 */ /* 0x000fce0007ffe0ff */
.L_x_88:
[----:B------:R-:W-:Y:S05]  /*0c90*/  @!P1 EXIT ;  /* 0x000000000000994d */ /* 0x000fea0003800000 */
[----:B01----:R-:W0:Y:S01]  /*0ca0*/  LDC.64 R6, c[0x0][0x390] ;  /* 0x0000e400ff067b82 */ /* 0x003e220000000a00 */
[----:B------:R-:W-:-:S05]  /*0cb0*/  UMOV UR4, URZ ;  /* 0x000000ff00047c82 */ /* 0x000fca0008000000 */
.L_x_89:
[----:B------:R-:W-:-:S05]  /*0cc0*/  IMAD R0, R2, 0x4, R1 ;  /* 0x0000000402007824 */ /* 0x000fca00078e0201 */
[----:B-1----:R-:W2:Y:S01]  /*0cd0*/  LDL R3, [R0] ;  /* 0x0000000000037983 */ /* 0x002ea20000100800 */
[----:B------:R-:W-:Y:S01]  /*0ce0*/  UIADD3 UR4, UPT, UPT, UR4, 0x1, URZ ;  /* 0x0000000104047890 */ /* 0x000fe2000fffe0ff */
[----:B0-----:R-:W-:-:S05]  /*0cf0*/  IMAD.WIDE.U32 R4, R2, 0x4, R6 ;  /* 0x0000000402047825 */ /* 0x001fca00078e0006 */
[----:B------:R-:W-:Y:S01]  /*0d00*/  ISETP.NE.AND P0, PT, R8, UR4, PT ;  /* 0x0000000408007c0c */ /* 0x000fe2000bf05270 */
[----:B------:R-:W-:Y:S01]  /*0d10*/  VIADD R2, R2, 0x1 ;  /* 0x0000000102027836 */ /* 0x000fe20000000000 */
[----:B--2---:R1:W-:Y:S11]  /*0d20*/  REDG.E.ADD.F32.FTZ.RN.STRONG.GPU desc[UR6][R4.64], R3 ;  /* 0x00000003040079a6 */ /* 0x0043f6000c12f306 */
[----:B------:R-:W-:Y:S05]  /*0d30*/  @P0 BRA `(.L_x_89) ;  /* 0xfffffffc00e00947 */ /* 0x000fea000383ffff */
[----:B------:R-:W-:Y:S05]  /*0d40*/  EXIT ;  /* 0x000000000000794d */ /* 0x000fea0003800000 */
.L_x_90:
        /* <DEDUP_REMOVED lines=11> */
.L_x_95:


//--------------------- .nv.shared.reserved.0     --------------------------
	.section	.nv.shared.reserved.0,"aw",@nobits
	.weak		__nv_reservedSMEM_offset_0_alias
	.size		__nv_reservedSMEM_offset_0_alias, 0, 64
	.other		__nv_reservedSMEM_offset_0_alias,@"STO_CUDA_RESERVED_SHARED STV_DEFAULT"
__nv_reservedSMEM_offset_0_alias:
	.zero		0
	.zero		64


//--------------------- .nv.constant0._Z16checkConvergencePiS_Pbi --------------------------
	.section	.nv.constant0._Z16checkConvergencePiS_Pbi,"a",@progbits
	.sectionflags	@""
	.align	4
.nv.constant0._Z16checkConvergencePiS_Pbi:
	.zero		924


//--------------------- .nv.constant0._Z8copySetsPiS_i --------------------------
	.section	.nv.constant0._Z8copySetsPiS_i,"a",@progbits
	.sectionflags	@""
	.align	4
.nv.constant0._Z8copySetsPiS_i:
	.zero		916


//--------------------- .nv.constant0._Z9computeMuPfS_Pii --------------------------
	.section	.nv.constant0._Z9computeMuPfS_Pii,"a",@progbits
	.sectionflags	@""
	.align	4
.nv.constant0._Z9computeMuPfS_Pii:
	.zero		924


//--------------------- .nv.constant0._Z10updateSetsPfS_S_PiS0_iii --------------------------
	.section	.nv.constant0._Z10updateSetsPfS_S_PiS0_iii,"a",@progbits
	.sectionflags	@""
	.align	4
.nv.constant0._Z10updateSetsPfS_S_PiS0_iii:
	.zero		948


//--------------------- SYMBOLS --------------------------

	.type		.nv.reservedSmem.offset0,@object
	.size		.nv.reservedSmem.offset0,0x4
